	.target	sm_90a

	.elftype	@"ET_EXEC"


//--------------------- .note.nv.tkinfo           --------------------------
	.section	.note.nv.tkinfo,"",@"SHT_NOTE"
	.sectionflags	@"SHF_NOTE_NV_TKINFO"
	.tkinfo
        /*0018*/ 	.word	0x00000002
        /*0030*/ 	.string	""
        /*0030*/ 	.string	"ptxas"
        /*0030*/ 	.string	"Cuda compilation tools, release 13.0, V13.0.88"
        /*0030*/ 	.string	"Build cuda_13.0.r13.0/compiler.36424714_0"
        /*0030*/ 	.string	"-arch sm_90a -m 64 "



//--------------------- .note.nv.cuinfo           --------------------------
	.section	.note.nv.cuinfo,"",@"SHT_NOTE"
	.sectionflags	@"SHF_NOTE_NV_CUINFO"
        /*0018*/ 	.short	0x0002
        /*001a*/ 	.short	0x005a
        /*001c*/ 	.short	0x0082
	.zero		2


//--------------------- .nv.info                  --------------------------
	.section	.nv.info,"",@"SHT_CUDA_INFO"
	.align	4


	//----- nvinfo : EIATTR_REGCOUNT
	.align		4
        /*0000*/ 	.byte	0x04, 0x2f
        /*0002*/ 	.short	(.L_15 - .L_14)
	.align		4
.L_14:
        /*0004*/ 	.word	index@(_ZN7cutlass13device_kernelINS_4gemm6kernel13GemmUniversalIN4cute5tupleIJiiiiEEENS1_10collective13CollectiveMmaINS1_34MainloopSm90TmaGmmaWarpSpecializedILi4ENS5_IJNS4_1CILi1EEENSA_ILi2EEESB_EEENS1_32KernelTmaWarpSpecializedPingpongEEENS5_IJNSA_ILi64EEESG_NSA_ILi128EEEEEENS_10tfloat32_tENS5_IJlSB_lEEESJ_SK_NS4_8TiledMMAINS4_8MMA_AtomIJNS4_4SM904GMMA29MMA_64x64x8_F32TF32TF32_SS_TNILNSO_7ScaleInE1ELSQ_1EEEEEENS4_6LayoutINS5_IJSB_SB_SB_EEENS5_IJNSA_ILi0EEESV_SV_EEEEENS5_IJNS4_10UnderscoreESY_SY_EEEEENS4_23SM90_TMA_LOAD_MULTICASTENS4_14ComposedLayoutINS4_7SwizzleILi3ELi4ELi3EEENS4_18smem_ptr_flag_bitsILi32EEENST_INS5_IJNSA_ILi8EEENSA_ILi32EEEEEENS5_IJS18_SB_EEEEEEEvNS4_8identityENS4_13SM90_TMA_LOADES1C_vS1D_EENS_8epilogue10collective6detail29Sm90TmaWarpSpecializedAdapterINS1H_15DefaultEpilogueISJ_SK_SK_NS1G_6thread17LinearCombinationISJ_Li1EffLNS1L_9ScaleType4KindE0ELNS_15FloatRoundStyleE2ESJ_EENS1_15EpilogueDefaultEEEEEvvEEEEvNT_6ParamsE)
        /*0008*/ 	.word	0x000000a8


	//----- nvinfo : EIATTR_FRAME_SIZE
	.align		4
.L_15:
        /*000c*/ 	.byte	0x04, 0x11
        /*000e*/ 	.short	(.L_17 - .L_16)
	.align		4
.L_16:
        /*0010*/ 	.word	index@(_ZN7cutlass13device_kernelINS_4gemm6kernel13GemmUniversalIN4cute5tupleIJiiiiEEENS1_10collective13CollectiveMmaINS1_34MainloopSm90TmaGmmaWarpSpecializedILi4ENS5_IJNS4_1CILi1EEENSA_ILi2EEESB_EEENS1_32KernelTmaWarpSpecializedPingpongEEENS5_IJNSA_ILi64EEESG_NSA_ILi128EEEEEENS_10tfloat32_tENS5_IJlSB_lEEESJ_SK_NS4_8TiledMMAINS4_8MMA_AtomIJNS4_4SM904GMMA29MMA_64x64x8_F32TF32TF32_SS_TNILNSO_7ScaleInE1ELSQ_1EEEEEENS4_6LayoutINS5_IJSB_SB_SB_EEENS5_IJNSA_ILi0EEESV_SV_EEEEENS5_IJNS4_10UnderscoreESY_SY_EEEEENS4_23SM90_TMA_LOAD_MULTICASTENS4_14ComposedLayoutINS4_7SwizzleILi3ELi4ELi3EEENS4_18smem_ptr_flag_bitsILi32EEENST_INS5_IJNSA_ILi8EEENSA_ILi32EEEEEENS5_IJS18_SB_EEEEEEEvNS4_8identityENS4_13SM90_TMA_LOADES1C_vS1D_EENS_8epilogue10collective6detail29Sm90TmaWarpSpecializedAdapterINS1H_15DefaultEpilogueISJ_SK_SK_NS1G_6thread17LinearCombinationISJ_Li1EffLNS1L_9ScaleType4KindE0ELNS_15FloatRoundStyleE2ESJ_EENS1_15EpilogueDefaultEEEEEvvEEEEvNT_6ParamsE)
        /*0014*/ 	.word	0x00000000


	//----- nvinfo : EIATTR_MIN_STACK_SIZE
	.align		4
.L_17:
        /*0018*/ 	.byte	0x04, 0x12
        /*001a*/ 	.short	(.L_19 - .L_18)
	.align		4
.L_18:
        /*001c*/ 	.word	index@(_ZN7cutlass13device_kernelINS_4gemm6kernel13GemmUniversalIN4cute5tupleIJiiiiEEENS1_10collective13CollectiveMmaINS1_34MainloopSm90TmaGmmaWarpSpecializedILi4ENS5_IJNS4_1CILi1EEENSA_ILi2EEESB_EEENS1_32KernelTmaWarpSpecializedPingpongEEENS5_IJNSA_ILi64EEESG_NSA_ILi128EEEEEENS_10tfloat32_tENS5_IJlSB_lEEESJ_SK_NS4_8TiledMMAINS4_8MMA_AtomIJNS4_4SM904GMMA29MMA_64x64x8_F32TF32TF32_SS_TNILNSO_7ScaleInE1ELSQ_1EEEEEENS4_6LayoutINS5_IJSB_SB_SB_EEENS5_IJNSA_ILi0EEESV_SV_EEEEENS5_IJNS4_10UnderscoreESY_SY_EEEEENS4_23SM90_TMA_LOAD_MULTICASTENS4_14ComposedLayoutINS4_7SwizzleILi3ELi4ELi3EEENS4_18smem_ptr_flag_bitsILi32EEENST_INS5_IJNSA_ILi8EEENSA_ILi32EEEEEENS5_IJS18_SB_EEEEEEEvNS4_8identityENS4_13SM90_TMA_LOADES1C_vS1D_EENS_8epilogue10collective6detail29Sm90TmaWarpSpecializedAdapterINS1H_15DefaultEpilogueISJ_SK_SK_NS1G_6thread17LinearCombinationISJ_Li1EffLNS1L_9ScaleType4KindE0ELNS_15FloatRoundStyleE2ESJ_EENS1_15EpilogueDefaultEEEEEvvEEEEvNT_6ParamsE)
        /*0020*/ 	.word	0x00000000
.L_19:


//--------------------- .nv.compat                --------------------------
	.section	.nv.compat,"",@"SHT_CUDA_COMPAT_INFO"
	.align	4
        /*0000*/ 	.byte	0x02, 0x09, 0x01, 0x00, 0x02, 0x02, 0x04, 0x00, 0x02, 0x05, 0x05, 0x00, 0x03, 0x07, 0x01, 0x01
        /*0010*/ 	.byte	0x02, 0x03, 0x01, 0x00, 0x02, 0x06, 0x01, 0x00, 0x04, 0x0b, 0x08, 0x00, 0x00, 0x00, 0x00, 0x00
        /*0020*/ 	.byte	0x00, 0x00, 0x00, 0x00


//--------------------- .nv.info._ZN7cutlass13device_kernelINS_4gemm6kernel13GemmUniversalIN4cute5tupleIJiiiiEEENS1_10collective13CollectiveMmaINS1_34MainloopSm90TmaGmmaWarpSpecializedILi4ENS5_IJNS4_1CILi1EEENSA_ILi2EEESB_EEENS1_32KernelTmaWarpSpecializedPingpongEEENS5_IJNSA_ILi64EEESG_NSA_ILi128EEEEEENS_10tfloat32_tENS5_IJlSB_lEEESJ_SK_NS4_8TiledMMAINS4_8MMA_AtomIJNS4_4SM904GMMA29MMA_64x64x8_F32TF32TF32_SS_TNILNSO_7ScaleInE1ELSQ_1EEEEEENS4_6LayoutINS5_IJSB_SB_SB_EEENS5_IJNSA_ILi0EEESV_SV_EEEEENS5_IJNS4_10UnderscoreESY_SY_EEEEENS4_23SM90_TMA_LOAD_MULTICASTENS4_14ComposedLayoutINS4_7SwizzleILi3ELi4ELi3EEENS4_18smem_ptr_flag_bitsILi32EEENST_INS5_IJNSA_ILi8EEENSA_ILi32EEEEEENS5_IJS18_SB_EEEEEEEvNS4_8identityENS4_13SM90_TMA_LOADES1C_vS1D_EENS_8epilogue10collective6detail29Sm90TmaWarpSpecializedAdapterINS1H_15DefaultEpilogueISJ_SK_SK_NS1G_6thread17LinearCombinationISJ_Li1EffLNS1L_9ScaleType4KindE0ELNS_15FloatRoundStyleE2ESJ_EENS1_15EpilogueDefaultEEEEEvvEEEEvNT_6ParamsE --------------------------
	.section	.nv.info._ZN7cutlass13device_kernelINS_4gemm6kernel13GemmUniversalIN4cute5tupleIJiiiiEEENS1_10collective13CollectiveMmaINS1_34MainloopSm90TmaGmmaWarpSpecializedILi4ENS5_IJNS4_1CILi1EEENSA_ILi2EEESB_EEENS1_32KernelTmaWarpSpecializedPingpongEEENS5_IJNSA_ILi64EEESG_NSA_ILi128EEEEEENS_10tfloat32_tENS5_IJlSB_lEEESJ_SK_NS4_8TiledMMAINS4_8MMA_AtomIJNS4_4SM904GMMA29MMA_64x64x8_F32TF32TF32_SS_TNILNSO_7ScaleInE1ELSQ_1EEEEEENS4_6LayoutINS5_IJSB_SB_SB_EEENS5_IJNSA_ILi0EEESV_SV_EEEEENS5_IJNS4_10UnderscoreESY_SY_EEEEENS4_23SM90_TMA_LOAD_MULTICASTENS4_14ComposedLayoutINS4_7SwizzleILi3ELi4ELi3EEENS4_18smem_ptr_flag_bitsILi32EEENST_INS5_IJNSA_ILi8EEENSA_ILi32EEEEEENS5_IJS18_SB_EEEEEEEvNS4_8identityENS4_13SM90_TMA_LOADES1C_vS1D_EENS_8epilogue10collective6detail29Sm90TmaWarpSpecializedAdapterINS1H_15DefaultEpilogueISJ_SK_SK_NS1G_6thread17LinearCombinationISJ_Li1EffLNS1L_9ScaleType4KindE0ELNS_15FloatRoundStyleE2ESJ_EENS1_15EpilogueDefaultEEEEEvvEEEEvNT_6ParamsE,"",@"SHT_CUDA_INFO"
	.sectionflags	@""
	.align	4


	//----- nvinfo : EIATTR_CUDA_API_VERSION
	.align		4
        /*0000*/ 	.byte	0x04, 0x37
        /*0002*/ 	.short	(.L_21 - .L_20)
.L_20:
        /*0004*/ 	.word	0x00000082


	//----- nvinfo : EIATTR_KPARAM_INFO
	.align		4
.L_21:
        /*0008*/ 	.byte	0x04, 0x17
        /*000a*/ 	.short	(.L_23 - .L_22)
.L_22:
        /*000c*/ 	.word	0x00000000
        /*0010*/ 	.short	0x0000
        /*0012*/ 	.short	0x0070
        /*0014*/ 	.byte	0x00, 0xf0, 0x01, 0x10


	//----- nvinfo : EIATTR_SPARSE_MMA_MASK
	.align		4
.L_23:
        /*0018*/ 	.byte	0x03, 0x50
        /*001a*/ 	.short	0x0000


	//----- nvinfo : EIATTR_MAXREG_COUNT
	.align		4
        /*001c*/ 	.byte	0x03, 0x1b
        /*001e*/ 	.short	0x00a8


	//----- nvinfo : EIATTR_NUM_BARRIERS
	.align		4
        /*0020*/ 	.byte	0x02, 0x4c
        /*0022*/ 	.byte	0x01
	.zero		1


	//----- nvinfo : EIATTR_EXTERNS
	.align		4
        /*0024*/ 	.byte	0x04, 0x0f
        /*0026*/ 	.short	(.L_25 - .L_24)


	//   ....[0]....
	.align		4
.L_24:
        /*0028*/ 	.word	index@(__assertfail)


	//----- nvinfo : EIATTR_MERCURY_ISA_VERSION
	.align		4
.L_25:
        /*002c*/ 	.byte	0x03, 0x5f
        /*002e*/ 	.short	0x0101


	//----- nvinfo : EIATTR_INT_WARP_WIDE_INSTR_OFFSETS
	.align		4
        /*0030*/ 	.byte	0x04, 0x31
        /*0032*/ 	.short	(.L_27 - .L_26)


	//   ....[0]....
.L_26:
        /*0034*/ 	.word	0x00000590


	//   ....[1]....
        /*0038*/ 	.word	0x000005d0


	//   ....[2]....
        /*003c*/ 	.word	0x00000660


	//   ....[3]....
        /*0040*/ 	.word	0x00000690


	//   ....[4]....
        /*0044*/ 	.word	0x000006d0


	//   ....[5]....
        /*0048*/ 	.word	0x000006e0


	//   ....[6]....
        /*004c*/ 	.word	0x000007a0


	//   ....[7]....
        /*0050*/ 	.word	0x00000800


	//   ....[8]....
        /*0054*/ 	.word	0x00002c30


	//----- nvinfo : EIATTR_COOP_GROUP_MASK_REGIDS
	.align		4
.L_27:
        /*0058*/ 	.byte	0x04, 0x29
        /*005a*/ 	.short	(.L_29 - .L_28)


	//   ....[0]....
.L_28:
        /*005c*/ 	.word	0xffffffff


	//   ....[1]....
        /*0060*/ 	.word	0xffffffff


	//   ....[2]....
        /*0064*/ 	.word	0xffffffff


	//   ....[3]....
        /*0068*/ 	.word	0xffffffff


	//   ....[4]....
        /*006c*/ 	.word	0xffffffff


	//   ....[5]....
        /*0070*/ 	.word	0xffffffff


	//   ....[6]....
        /*0074*/ 	.word	0xffffffff


	//----- nvinfo : EIATTR_COOP_GROUP_INSTR_OFFSETS
	.align		4
.L_29:
        /*0078*/ 	.byte	0x04, 0x28
        /*007a*/ 	.short	(.L_31 - .L_30)


	//   ....[0]....
.L_30:
        /*007c*/ 	.word	0x00000060


	//   ....[1]....
        /*0080*/ 	.word	0x00000080


	//   ....[2]....
        /*0084*/ 	.word	0x00000180


	//   ....[3]....
        /*0088*/ 	.word	0x000003b0


	//   ....[4]....
        /*008c*/ 	.word	0x000003f0


	//   ....[5]....
        /*0090*/ 	.word	0x000004e0


	//   ....[6]....
        /*0094*/ 	.word	0x00000910


	//----- nvinfo : EIATTR_REG_RECONFIG
	.align		4
.L_31:
        /*0098*/ 	.byte	0x01, 0x54
	.zero		2


	//----- nvinfo : EIATTR_SYSCALL_OFFSETS
	.align		4
        /*009c*/ 	.byte	0x04, 0x46
        /*009e*/ 	.short	(.L_33 - .L_32)


	//   ....[0]....
.L_32:
        /*00a0*/ 	.word	0x000019c0


	//----- nvinfo : EIATTR_MBARRIER_INSTR_OFFSETS
	.align		4
.L_33:
        /*00a4*/ 	.byte	0x04, 0x39
        /*00a6*/ 	.short	(.L_35 - .L_34)


	//   ....[0]....
.L_34:
        /*00a8*/ 	.word	0x00000320
        /*00ac*/ 	.word	0x000000ff
        /*00b0*/ 	.word	0x00000000
        /*00b4*/ 	.short	0x0100
        /*00b6*/ 	.byte	0x07
	.zero		1


	//   ....[1]....
        /*00b8*/ 	.word	0x00000330
        /*00bc*/ 	.word	0x000000ff
        /*00c0*/ 	.word	0x00000020
        /*00c4*/ 	.short	0x0100
        /*00c6*/ 	.byte	0x07
	.zero		1


	//   ....[2]....
        /*00c8*/ 	.word	0x00000340
        /*00cc*/ 	.word	0x000000ff
        /*00d0*/ 	.word	0x00000008
        /*00d4*/ 	.short	0x0100
        /*00d6*/ 	.byte	0x07
	.zero		1


	//   ....[3]....
        /*00d8*/ 	.word	0x00000350
        /*00dc*/ 	.word	0x000000ff
        /*00e0*/ 	.word	0x00000028
        /*00e4*/ 	.short	0x0100
        /*00e6*/ 	.byte	0x07
	.zero		1


	//   ....[4]....
        /*00e8*/ 	.word	0x00000360
        /*00ec*/ 	.word	0x000000ff
        /*00f0*/ 	.word	0x00000010
        /*00f4*/ 	.short	0x0100
        /*00f6*/ 	.byte	0x07
	.zero		1


	//   ....[5]....
        /*00f8*/ 	.word	0x00000370
        /*00fc*/ 	.word	0x000000ff
        /*0100*/ 	.word	0x00000030
        /*0104*/ 	.short	0x0100
        /*0106*/ 	.byte	0x07
	.zero		1


	//   ....[6]....
        /*0108*/ 	.word	0x00000380
        /*010c*/ 	.word	0x000000ff
        /*0110*/ 	.word	0x00000018
        /*0114*/ 	.short	0x0100
        /*0116*/ 	.byte	0x07
	.zero		1


	//   ....[7]....
        /*0118*/ 	.word	0x00000390
        /*011c*/ 	.word	0x000000ff
        /*0120*/ 	.word	0x00000038
        /*0124*/ 	.short	0x0100
        /*0126*/ 	.byte	0x07
	.zero		1


	//   ....[8]....
        /*0128*/ 	.word	0x000007e0
        /*012c*/ 	.word	0x000000ff
        /*0130*/ 	.word	0x00000070
        /*0134*/ 	.short	0x0100
        /*0136*/ 	.byte	0x0d
	.zero		1


	//   ....[9]....
        /*0138*/ 	.word	0x00000820
        /*013c*/ 	.word	0x000000ff
        /*0140*/ 	.word	0x00000078
        /*0144*/ 	.short	0x0100
        /*0146*/ 	.byte	0x0d
	.zero		1


	//   ....[10]....
        /*0148*/ 	.word	0x00000850
        /*014c*/ 	.word	0x000000ff
        /*0150*/ 	.word	0x00000050
        /*0154*/ 	.short	0x0100
        /*0156*/ 	.byte	0x10
	.zero		1


	//   ....[11]....
        /*0158*/ 	.word	0x000008a0
        /*015c*/ 	.word	0x000000ff
        /*0160*/ 	.word	0x00000058
        /*0164*/ 	.short	0x0100
        /*0166*/ 	.byte	0x10
	.zero		1


	//   ....[12]....
        /*0168*/ 	.word	0x000008b0
        /*016c*/ 	.word	0x000000ff
        /*0170*/ 	.word	0x00000060
        /*0174*/ 	.short	0x0100
        /*0176*/ 	.byte	0x10
	.zero		1


	//   ....[13]....
        /*0178*/ 	.word	0x000008c0
        /*017c*/ 	.word	0x000000ff
        /*0180*/ 	.word	0x00000068
        /*0184*/ 	.short	0x0100
        /*0186*/ 	.byte	0x10
	.zero		1


	//   ....[14]....
        /*0188*/ 	.word	0x00001880
        /*018c*/ 	.word	0x00000040
        /*0190*/ 	.word	0xfffffff8
        /*0194*/ 	.short	0x010a
        /*0196*/ 	.byte	0x3f
	.zero		1


	//   ....[15]....
        /*0198*/ 	.word	0x00001a50
        /*019c*/ 	.word	0x00000003
        /*01a0*/ 	.word	0x00000000
        /*01a4*/ 	.short	0x010a
        /*01a6*/ 	.byte	0x3f
	.zero		1


	//   ....[16]....
        /*01a8*/ 	.word	0x00001a90
        /*01ac*/ 	.word	0x00000003
        /*01b0*/ 	.word	0x00000000
        /*01b4*/ 	.short	0x010a
        /*01b6*/ 	.byte	0x3f
	.zero		1


	//   ....[17]....
        /*01b8*/ 	.word	0x000022d0
        /*01bc*/ 	.word	0x000000ff
        /*01c0*/ 	.word	0x00000000
        /*01c4*/ 	.short	0x010a
        /*01c6*/ 	.byte	0x04
	.zero		1


	//   ....[18]....
        /*01c8*/ 	.word	0x00002310
        /*01cc*/ 	.word	0x000000ff
        /*01d0*/ 	.word	0x00000000
        /*01d4*/ 	.short	0x010a
        /*01d6*/ 	.byte	0x04
	.zero		1


	//   ....[19]....
        /*01d8*/ 	.word	0x00002ac0
        /*01dc*/ 	.word	0x00000005
        /*01e0*/ 	.word	0x00000000
        /*01e4*/ 	.short	0x0101
        /*01e6*/ 	.byte	0x3f
	.zero		1


	//   ....[20]....
        /*01e8*/ 	.word	0x00002bc0
        /*01ec*/ 	.word	0x00000045
        /*01f0*/ 	.word	0x00000000
        /*01f4*/ 	.short	0x0101
        /*01f6*/ 	.byte	0x34
	.zero		1


	//   ....[21]....
        /*01f8*/ 	.word	0x00002cb0
        /*01fc*/ 	.word	0x00000003
        /*0200*/ 	.word	0x00000000
        /*0204*/ 	.short	0x0101
        /*0206*/ 	.byte	0x3f
	.zero		1


	//   ....[22]....
        /*0208*/ 	.word	0x00002d10
        /*020c*/ 	.word	0x00000040
        /*0210*/ 	.word	0x00000008
        /*0214*/ 	.short	0x010a
        /*0216*/ 	.byte	0x3f
	.zero		1


	//   ....[23]....
        /*0218*/ 	.word	0x00004fd0
        /*021c*/ 	.word	0x00000041
        /*0220*/ 	.word	0x00000000
        /*0224*/ 	.short	0x0101
        /*0226*/ 	.byte	0x34
	.zero		1


	//   ....[24]....
        /*0228*/ 	.word	0x00005a20
        /*022c*/ 	.word	0x0000000c
        /*0230*/ 	.word	0x00000020
        /*0234*/ 	.short	0x010a
        /*0236*/ 	.byte	0x3f
	.zero		1


	//   ....[25]....
        /*0238*/ 	.word	0x00006080
        /*023c*/ 	.word	0x00000004
        /*0240*/ 	.word	0x00000078
        /*0244*/ 	.short	0x0101
        /*0246*/ 	.byte	0x3f
	.zero		1


	//   ....[26]....
        /*0248*/ 	.word	0x00006790
        /*024c*/ 	.word	0x00000007
        /*0250*/ 	.word	0x00000000
        /*0254*/ 	.short	0x010a
        /*0256*/ 	.byte	0x3f
	.zero		1


	//   ....[27]....
        /*0258*/ 	.word	0x00006810
        /*025c*/ 	.word	0x00000009
        /*0260*/ 	.word	0x00000000
        /*0264*/ 	.short	0x010a
        /*0266*/ 	.byte	0x3f
	.zero		1


	//   ....[28]....
        /*0268*/ 	.word	0x000068a0
        /*026c*/ 	.word	0x00000006
        /*0270*/ 	.word	0x00000000
        /*0274*/ 	.short	0x010a
        /*0276*/ 	.byte	0x3f
	.zero		1


	//   ....[29]....
        /*0278*/ 	.word	0x00006930
        /*027c*/ 	.word	0x00000003
        /*0280*/ 	.word	0x00000000
        /*0284*/ 	.short	0x010a
        /*0286*/ 	.byte	0x3f
	.zero		1


	//   ....[30]....
        /*0288*/ 	.word	0x00006990
        /*028c*/ 	.word	0x00000040
        /*0290*/ 	.word	0xfffffff8
        /*0294*/ 	.short	0x010a
        /*0296*/ 	.byte	0x3f
	.zero		1


	//   ....[31]....
        /*0298*/ 	.word	0x000069e0
        /*029c*/ 	.word	0x00000003
        /*02a0*/ 	.word	0x00000000
        /*02a4*/ 	.short	0x010a
        /*02a6*/ 	.byte	0x3f
	.zero		1


	//   ....[32]....
        /*02a8*/ 	.word	0x00006a40
        /*02ac*/ 	.word	0x00000005
        /*02b0*/ 	.word	0x00000000
        /*02b4*/ 	.short	0x010a
        /*02b6*/ 	.byte	0x3f
	.zero		1


	//   ....[33]....
        /*02b8*/ 	.word	0x00006a90
        /*02bc*/ 	.word	0x00000040
        /*02c0*/ 	.word	0x00000008
        /*02c4*/ 	.short	0x010a
        /*02c6*/ 	.byte	0x3f
	.zero		1


	//   ....[34]....
        /*02c8*/ 	.word	0x00006b60
        /*02cc*/ 	.word	0x0000000c
        /*02d0*/ 	.word	0x00000020
        /*02d4*/ 	.short	0x010a
        /*02d6*/ 	.byte	0x3f
	.zero		1


	//   ....[35]....
        /*02d8*/ 	.word	0x00006c30
        /*02dc*/ 	.word	0x00000007
        /*02e0*/ 	.word	0x00000000
        /*02e4*/ 	.short	0x010a
        /*02e6*/ 	.byte	0x3f
	.zero		1


	//   ....[36]....
        /*02e8*/ 	.word	0x00006c80
        /*02ec*/ 	.word	0x00000009
        /*02f0*/ 	.word	0x00000000
        /*02f4*/ 	.short	0x010a
        /*02f6*/ 	.byte	0x3f
	.zero		1


	//   ....[37]....
        /*02f8*/ 	.word	0x00006cd0
        /*02fc*/ 	.word	0x00000006
        /*0300*/ 	.word	0x00000000
        /*0304*/ 	.short	0x010a
        /*0306*/ 	.byte	0x3f
	.zero		1


	//----- nvinfo : EIATTR_NUM_MBARRIERS
	.align		4
.L_35:
        /*0308*/ 	.byte	0x03, 0x38
        /*030a*/ 	.short	0x000e


	//----- nvinfo : EIATTR_EXIT_INSTR_OFFSETS
	.align		4
        /*030c*/ 	.byte	0x04, 0x1c
        /*030e*/ 	.short	(.L_37 - .L_36)


	//   ....[0]....
.L_36:
        /*0310*/ 	.word	0x00001420


	//   ....[1]....
        /*0314*/ 	.word	0x00001480


	//   ....[2]....
        /*0318*/ 	.word	0x00005710


	//   ....[3]....
        /*031c*/ 	.word	0x00005740


	//   ....[4]....
        /*0320*/ 	.word	0x00006980


	//----- nvinfo : EIATTR_MAX_THREADS
	.align		4
.L_37:
        /*0324*/ 	.byte	0x04, 0x05
        /*0326*/ 	.short	(.L_39 - .L_38)
.L_38:
        /*0328*/ 	.word	0x00000180
        /*032c*/ 	.word	0x00000001
        /*0330*/ 	.word	0x00000001


	//----- nvinfo : EIATTR_CRS_STACK_SIZE
	.align		4
.L_39:
        /*0334*/ 	.byte	0x04, 0x1e
        /*0336*/ 	.short	(.L_41 - .L_40)
.L_40:
        /*0338*/ 	.word	0x00000000


	//----- nvinfo : EIATTR_CBANK_PARAM_SIZE
	.align		4
.L_41:
        /*033c*/ 	.byte	0x03, 0x19
        /*033e*/ 	.short	0x0470


	//----- nvinfo : EIATTR_PARAM_CBANK
	.align		4
        /*0340*/ 	.byte	0x04, 0x0a
        /*0342*/ 	.short	(.L_43 - .L_42)
	.align		4
.L_42:
        /*0344*/ 	.word	index@(.nv.constant0._ZN7cutlass13device_kernelINS_4gemm6kernel13GemmUniversalIN4cute5tupleIJiiiiEEENS1_10collective13CollectiveMmaINS1_34MainloopSm90TmaGmmaWarpSpecializedILi4ENS5_IJNS4_1CILi1EEENSA_ILi2EEESB_EEENS1_32KernelTmaWarpSpecializedPingpongEEENS5_IJNSA_ILi64EEESG_NSA_ILi128EEEEEENS_10tfloat32_tENS5_IJlSB_lEEESJ_SK_NS4_8TiledMMAINS4_8MMA_AtomIJNS4_4SM904GMMA29MMA_64x64x8_F32TF32TF32_SS_TNILNSO_7ScaleInE1ELSQ_1EEEEEENS4_6LayoutINS5_IJSB_SB_SB_EEENS5_IJNSA_ILi0EEESV_SV_EEEEENS5_IJNS4_10UnderscoreESY_SY_EEEEENS4_23SM90_TMA_LOAD_MULTICASTENS4_14ComposedLayoutINS4_7SwizzleILi3ELi4ELi3EEENS4_18smem_ptr_flag_bitsILi32EEENST_INS5_IJNSA_ILi8EEENSA_ILi32EEEEEENS5_IJS18_SB_EEEEEEEvNS4_8identityENS4_13SM90_TMA_LOADES1C_vS1D_EENS_8epilogue10collective6detail29Sm90TmaWarpSpecializedAdapterINS1H_15DefaultEpilogueISJ_SK_SK_NS1G_6thread17LinearCombinationISJ_Li1EffLNS1L_9ScaleType4KindE0ELNS_15FloatRoundStyleE2ESJ_EENS1_15EpilogueDefaultEEEEEvvEEEEvNT_6ParamsE)
        /*0348*/ 	.short	0x0210
        /*034a*/ 	.short	0x0470


	//----- nvinfo : EIATTR_SW_WAR
	.align		4
.L_43:
        /*034c*/ 	.byte	0x04, 0x36
        /*034e*/ 	.short	(.L_45 - .L_44)
.L_44:
        /*0350*/ 	.word	0x00000008
.L_45:


//--------------------- .nv.callgraph             --------------------------
	.section	.nv.callgraph,"",@"SHT_CUDA_CALLGRAPH"
	.align	4
	.sectionentsize	8
	.align		4
        /*0000*/ 	.word	0x00000000
	.align		4
        /*0004*/ 	.word	0xffffffff
	.align		4
        /*0008*/ 	.word	index@(_ZN7cutlass13device_kernelINS_4gemm6kernel13GemmUniversalIN4cute5tupleIJiiiiEEENS1_10collective13CollectiveMmaINS1_34MainloopSm90TmaGmmaWarpSpecializedILi4ENS5_IJNS4_1CILi1EEENSA_ILi2EEESB_EEENS1_32KernelTmaWarpSpecializedPingpongEEENS5_IJNSA_ILi64EEESG_NSA_ILi128EEEEEENS_10tfloat32_tENS5_IJlSB_lEEESJ_SK_NS4_8TiledMMAINS4_8MMA_AtomIJNS4_4SM904GMMA29MMA_64x64x8_F32TF32TF32_SS_TNILNSO_7ScaleInE1ELSQ_1EEEEEENS4_6LayoutINS5_IJSB_SB_SB_EEENS5_IJNSA_ILi0EEESV_SV_EEEEENS5_IJNS4_10UnderscoreESY_SY_EEEEENS4_23SM90_TMA_LOAD_MULTICASTENS4_14ComposedLayoutINS4_7SwizzleILi3ELi4ELi3EEENS4_18smem_ptr_flag_bitsILi32EEENST_INS5_IJNSA_ILi8EEENSA_ILi32EEEEEENS5_IJS18_SB_EEEEEEEvNS4_8identityENS4_13SM90_TMA_LOADES1C_vS1D_EENS_8epilogue10collective6detail29Sm90TmaWarpSpecializedAdapterINS1H_15DefaultEpilogueISJ_SK_SK_NS1G_6thread17LinearCombinationISJ_Li1EffLNS1L_9ScaleType4KindE0ELNS_15FloatRoundStyleE2ESJ_EENS1_15EpilogueDefaultEEEEEvvEEEEvNT_6ParamsE)
	.align		4
        /*000c*/ 	.word	index@(__assertfail)
	.align		4
        /*0010*/ 	.word	0x00000000
	.align		4
        /*0014*/ 	.word	0xfffffffe
	.align		4
        /*0018*/ 	.word	0x00000000
	.align		4
        /*001c*/ 	.word	0xfffffffd
	.align		4
        /*0020*/ 	.word	0x00000000
	.align		4
        /*0024*/ 	.word	0xfffffffc


//--------------------- .nv.constant4             --------------------------
	.section	.nv.constant4,"a",@progbits
	.align	8
	.align		8
.nv.constant4:
        /*0000*/ 	.dword	__assertfail
	.align		8
        /*0008*/ 	.dword	__unnamed_1
	.align		8
        /*0010*/ 	.dword	_ZN39_INTERNAL_e0789f12_4_k_cu_da512d91_60604cuda3std3__45__cpo5beginE
	.align		8
        /*0018*/ 	.dword	_ZN39_INTERNAL_e0789f12_4_k_cu_da512d91_60604cuda3std3__45__cpo3endE
	.align		8
        /*0020*/ 	.dword	_ZN39_INTERNAL_e0789f12_4_k_cu_da512d91_60604cuda3std3__45__cpo6cbeginE
	.align		8
        /*0028*/ 	.dword	_ZN39_INTERNAL_e0789f12_4_k_cu_da512d91_60604cuda3std3__45__cpo4cendE
	.align		8
        /*0030*/ 	.dword	_ZN39_INTERNAL_e0789f12_4_k_cu_da512d91_60604cuda3std3__441_GLOBAL__N__e0789f12_4_k_cu_da512d91_60606ignoreE
	.align		8
        /*0038*/ 	.dword	_ZN39_INTERNAL_e0789f12_4_k_cu_da512d91_60604cuda3std3__419piecewise_constructE
	.align		8
        /*0040*/ 	.dword	_ZN39_INTERNAL_e0789f12_4_k_cu_da512d91_60604cuda3std3__48in_placeE
	.align		8
        /*0048*/ 	.dword	_ZN39_INTERNAL_e0789f12_4_k_cu_da512d91_60604cuda3std6ranges3__45__cpo4swapE
	.align		8
        /*0050*/ 	.dword	_ZN39_INTERNAL_e0789f12_4_k_cu_da512d91_60604cuda3std6ranges3__45__cpo9iter_moveE
	.align		8
        /*0058*/ 	.dword	_ZN39_INTERNAL_e0789f12_4_k_cu_da512d91_60604cute7productE
	.align		8
        /*0060*/ 	.dword	_ZN39_INTERNAL_e0789f12_4_k_cu_da512d91_60604cute1_E
	.align		8
        /*0068*/ 	.dword	$str$22
	.align		8
        /*0070*/ 	.dword	$str$23


//--------------------- .text._ZN7cutlass13device_kernelINS_4gemm6kernel13GemmUniversalIN4cute5tupleIJiiiiEEENS1_10collective13CollectiveMmaINS1_34MainloopSm90TmaGmmaWarpSpecializedILi4ENS5_IJNS4_1CILi1EEENSA_ILi2EEESB_EEENS1_32KernelTmaWarpSpecializedPingpongEEENS5_IJNSA_ILi64EEESG_NSA_ILi128EEEEEENS_10tfloat32_tENS5_IJlSB_lEEESJ_SK_NS4_8TiledMMAINS4_8MMA_AtomIJNS4_4SM904GMMA29MMA_64x64x8_F32TF32TF32_SS_TNILNSO_7ScaleInE1ELSQ_1EEEEEENS4_6LayoutINS5_IJSB_SB_SB_EEENS5_IJNSA_ILi0EEESV_SV_EEEEENS5_IJNS4_10UnderscoreESY_SY_EEEEENS4_23SM90_TMA_LOAD_MULTICASTENS4_14ComposedLayoutINS4_7SwizzleILi3ELi4ELi3EEENS4_18smem_ptr_flag_bitsILi32EEENST_INS5_IJNSA_ILi8EEENSA_ILi32EEEEEENS5_IJS18_SB_EEEEEEEvNS4_8identityENS4_13SM90_TMA_LOADES1C_vS1D_EENS_8epilogue10collective6detail29Sm90TmaWarpSpecializedAdapterINS1H_15DefaultEpilogueISJ_SK_SK_NS1G_6thread17LinearCombinationISJ_Li1EffLNS1L_9ScaleType4KindE0ELNS_15FloatRoundStyleE2ESJ_EENS1_15EpilogueDefaultEEEEEvvEEEEvNT_6ParamsE --------------------------
	.section	.text._ZN7cutlass13device_kernelINS_4gemm6kernel13GemmUniversalIN4cute5tupleIJiiiiEEENS1_10collective13CollectiveMmaINS1_34MainloopSm90TmaGmmaWarpSpecializedILi4ENS5_IJNS4_1CILi1EEENSA_ILi2EEESB_EEENS1_32KernelTmaWarpSpecializedPingpongEEENS5_IJNSA_ILi64EEESG_NSA_ILi128EEEEEENS_10tfloat32_tENS5_IJlSB_lEEESJ_SK_NS4_8TiledMMAINS4_8MMA_AtomIJNS4_4SM904GMMA29MMA_64x64x8_F32TF32TF32_SS_TNILNSO_7ScaleInE1ELSQ_1EEEEEENS4_6LayoutINS5_IJSB_SB_SB_EEENS5_IJNSA_ILi0EEESV_SV_EEEEENS5_IJNS4_10UnderscoreESY_SY_EEEEENS4_23SM90_TMA_LOAD_MULTICASTENS4_14ComposedLayoutINS4_7SwizzleILi3ELi4ELi3EEENS4_18smem_ptr_flag_bitsILi32EEENST_INS5_IJNSA_ILi8EEENSA_ILi32EEEEEENS5_IJS18_SB_EEEEEEEvNS4_8identityENS4_13SM90_TMA_LOADES1C_vS1D_EENS_8epilogue10collective6detail29Sm90TmaWarpSpecializedAdapterINS1H_15DefaultEpilogueISJ_SK_SK_NS1G_6thread17LinearCombinationISJ_Li1EffLNS1L_9ScaleType4KindE0ELNS_15FloatRoundStyleE2ESJ_EENS1_15EpilogueDefaultEEEEEvvEEEEvNT_6ParamsE,"ax",@progbits
	.align	128
.text._ZN7cutlass13device_kernelINS_4gemm6kernel13GemmUniversalIN4cute5tupleIJiiiiEEENS1_10collective13CollectiveMmaINS1_34MainloopSm90TmaGmmaWarpSpecializedILi4ENS5_IJNS4_1CILi1EEENSA_ILi2EEESB_EEENS1_32KernelTmaWarpSpecializedPingpongEEENS5_IJNSA_ILi64EEESG_NSA_ILi128EEEEEENS_10tfloat32_tENS5_IJlSB_lEEESJ_SK_NS4_8TiledMMAINS4_8MMA_AtomIJNS4_4SM904GMMA29MMA_64x64x8_F32TF32TF32_SS_TNILNSO_7ScaleInE1ELSQ_1EEEEEENS4_6LayoutINS5_IJSB_SB_SB_EEENS5_IJNSA_ILi0EEESV_SV_EEEEENS5_IJNS4_10UnderscoreESY_SY_EEEEENS4_23SM90_TMA_LOAD_MULTICASTENS4_14ComposedLayoutINS4_7SwizzleILi3ELi4ELi3EEENS4_18smem_ptr_flag_bitsILi32EEENST_INS5_IJNSA_ILi8EEENSA_ILi32EEEEEENS5_IJS18_SB_EEEEEEEvNS4_8identityENS4_13SM90_TMA_LOADES1C_vS1D_EENS_8epilogue10collective6detail29Sm90TmaWarpSpecializedAdapterINS1H_15DefaultEpilogueISJ_SK_SK_NS1G_6thread17LinearCombinationISJ_Li1EffLNS1L_9ScaleType4KindE0ELNS_15FloatRoundStyleE2ESJ_EENS1_15EpilogueDefaultEEEEEvvEEEEvNT_6ParamsE:
        .type           _ZN7cutlass13device_kernelINS_4gemm6kernel13GemmUniversalIN4cute5tupleIJiiiiEEENS1_10collective13CollectiveMmaINS1_34MainloopSm90TmaGmmaWarpSpecializedILi4ENS5_IJNS4_1CILi1EEENSA_ILi2EEESB_EEENS1_32KernelTmaWarpSpecializedPingpongEEENS5_IJNSA_ILi64EEESG_NSA_ILi128EEEEEENS_10tfloat32_tENS5_IJlSB_lEEESJ_SK_NS4_8TiledMMAINS4_8MMA_AtomIJNS4_4SM904GMMA29MMA_64x64x8_F32TF32TF32_SS_TNILNSO_7ScaleInE1ELSQ_1EEEEEENS4_6LayoutINS5_IJSB_SB_SB_EEENS5_IJNSA_ILi0EEESV_SV_EEEEENS5_IJNS4_10UnderscoreESY_SY_EEEEENS4_23SM90_TMA_LOAD_MULTICASTENS4_14ComposedLayoutINS4_7SwizzleILi3ELi4ELi3EEENS4_18smem_ptr_flag_bitsILi32EEENST_INS5_IJNSA_ILi8EEENSA_ILi32EEEEEENS5_IJS18_SB_EEEEEEEvNS4_8identityENS4_13SM90_TMA_LOADES1C_vS1D_EENS_8epilogue10collective6detail29Sm90TmaWarpSpecializedAdapterINS1H_15DefaultEpilogueISJ_SK_SK_NS1G_6thread17LinearCombinationISJ_Li1EffLNS1L_9ScaleType4KindE0ELNS_15FloatRoundStyleE2ESJ_EENS1_15EpilogueDefaultEEEEEvvEEEEvNT_6ParamsE,@function
        .size           _ZN7cutlass13device_kernelINS_4gemm6kernel13GemmUniversalIN4cute5tupleIJiiiiEEENS1_10collective13CollectiveMmaINS1_34MainloopSm90TmaGmmaWarpSpecializedILi4ENS5_IJNS4_1CILi1EEENSA_ILi2EEESB_EEENS1_32KernelTmaWarpSpecializedPingpongEEENS5_IJNSA_ILi64EEESG_NSA_ILi128EEEEEENS_10tfloat32_tENS5_IJlSB_lEEESJ_SK_NS4_8TiledMMAINS4_8MMA_AtomIJNS4_4SM904GMMA29MMA_64x64x8_F32TF32TF32_SS_TNILNSO_7ScaleInE1ELSQ_1EEEEEENS4_6LayoutINS5_IJSB_SB_SB_EEENS5_IJNSA_ILi0EEESV_SV_EEEEENS5_IJNS4_10UnderscoreESY_SY_EEEEENS4_23SM90_TMA_LOAD_MULTICASTENS4_14ComposedLayoutINS4_7SwizzleILi3ELi4ELi3EEENS4_18smem_ptr_flag_bitsILi32EEENST_INS5_IJNSA_ILi8EEENSA_ILi32EEEEEENS5_IJS18_SB_EEEEEEEvNS4_8identityENS4_13SM90_TMA_LOADES1C_vS1D_EENS_8epilogue10collective6detail29Sm90TmaWarpSpecializedAdapterINS1H_15DefaultEpilogueISJ_SK_SK_NS1G_6thread17LinearCombinationISJ_Li1EffLNS1L_9ScaleType4KindE0ELNS_15FloatRoundStyleE2ESJ_EENS1_15EpilogueDefaultEEEEEvvEEEEvNT_6ParamsE,(.L_x_136 - _ZN7cutlass13device_kernelINS_4gemm6kernel13GemmUniversalIN4cute5tupleIJiiiiEEENS1_10collective13CollectiveMmaINS1_34MainloopSm90TmaGmmaWarpSpecializedILi4ENS5_IJNS4_1CILi1EEENSA_ILi2EEESB_EEENS1_32KernelTmaWarpSpecializedPingpongEEENS5_IJNSA_ILi64EEESG_NSA_ILi128EEEEEENS_10tfloat32_tENS5_IJlSB_lEEESJ_SK_NS4_8TiledMMAINS4_8MMA_AtomIJNS4_4SM904GMMA29MMA_64x64x8_F32TF32TF32_SS_TNILNSO_7ScaleInE1ELSQ_1EEEEEENS4_6LayoutINS5_IJSB_SB_SB_EEENS5_IJNSA_ILi0EEESV_SV_EEEEENS5_IJNS4_10UnderscoreESY_SY_EEEEENS4_23SM90_TMA_LOAD_MULTICASTENS4_14ComposedLayoutINS4_7SwizzleILi3ELi4ELi3EEENS4_18smem_ptr_flag_bitsILi32EEENST_INS5_IJNSA_ILi8EEENSA_ILi32EEEEEENS5_IJS18_SB_EEEEEEEvNS4_8identityENS4_13SM90_TMA_LOADES1C_vS1D_EENS_8epilogue10collective6detail29Sm90TmaWarpSpecializedAdapterINS1H_15DefaultEpilogueISJ_SK_SK_NS1G_6thread17LinearCombinationISJ_Li1EffLNS1L_9ScaleType4KindE0ELNS_15FloatRoundStyleE2ESJ_EENS1_15EpilogueDefaultEEEEEvvEEEEvNT_6ParamsE)
        .other          _ZN7cutlass13device_kernelINS_4gemm6kernel13GemmUniversalIN4cute5tupleIJiiiiEEENS1_10collective13CollectiveMmaINS1_34MainloopSm90TmaGmmaWarpSpecializedILi4ENS5_IJNS4_1CILi1EEENSA_ILi2EEESB_EEENS1_32KernelTmaWarpSpecializedPingpongEEENS5_IJNSA_ILi64EEESG_NSA_ILi128EEEEEENS_10tfloat32_tENS5_IJlSB_lEEESJ_SK_NS4_8TiledMMAINS4_8MMA_AtomIJNS4_4SM904GMMA29MMA_64x64x8_F32TF32TF32_SS_TNILNSO_7ScaleInE1ELSQ_1EEEEEENS4_6LayoutINS5_IJSB_SB_SB_EEENS5_IJNSA_ILi0EEESV_SV_EEEEENS5_IJNS4_10UnderscoreESY_SY_EEEEENS4_23SM90_TMA_LOAD_MULTICASTENS4_14ComposedLayoutINS4_7SwizzleILi3ELi4ELi3EEENS4_18smem_ptr_flag_bitsILi32EEENST_INS5_IJNSA_ILi8EEENSA_ILi32EEEEEENS5_IJS18_SB_EEEEEEEvNS4_8identityENS4_13SM90_TMA_LOADES1C_vS1D_EENS_8epilogue10collective6detail29Sm90TmaWarpSpecializedAdapterINS1H_15DefaultEpilogueISJ_SK_SK_NS1G_6thread17LinearCombinationISJ_Li1EffLNS1L_9ScaleType4KindE0ELNS_15FloatRoundStyleE2ESJ_EENS1_15EpilogueDefaultEEEEEvvEEEEvNT_6ParamsE,@"STO_CUDA_ENTRY STV_DEFAULT"
_ZN7cutlass13device_kernelINS_4gemm6kernel13GemmUniversalIN4cute5tupleIJiiiiEEENS1_10collective13CollectiveMmaINS1_34MainloopSm90TmaGmmaWarpSpecializedILi4ENS5_IJNS4_1CILi1EEENSA_ILi2EEESB_EEENS1_32KernelTmaWarpSpecializedPingpongEEENS5_IJNSA_ILi64EEESG_NSA_ILi128EEEEEENS_10tfloat32_tENS5_IJlSB_lEEESJ_SK_NS4_8TiledMMAINS4_8MMA_AtomIJNS4_4SM904GMMA29MMA_64x64x8_F32TF32TF32_SS_TNILNSO_7ScaleInE1ELSQ_1EEEEEENS4_6LayoutINS5_IJSB_SB_SB_EEENS5_IJNSA_ILi0EEESV_SV_EEEEENS5_IJNS4_10UnderscoreESY_SY_EEEEENS4_23SM90_TMA_LOAD_MULTICASTENS4_14ComposedLayoutINS4_7SwizzleILi3ELi4ELi3EEENS4_18smem_ptr_flag_bitsILi32EEENST_INS5_IJNSA_ILi8EEENSA_ILi32EEEEEENS5_IJS18_SB_EEEEEEEvNS4_8identityENS4_13SM90_TMA_LOADES1C_vS1D_EENS_8epilogue10collective6detail29Sm90TmaWarpSpecializedAdapterINS1H_15DefaultEpilogueISJ_SK_SK_NS1G_6thread17LinearCombinationISJ_Li1EffLNS1L_9ScaleType4KindE0ELNS_15FloatRoundStyleE2ESJ_EENS1_15EpilogueDefaultEEEEEvvEEEEvNT_6ParamsE:
[----:B------:R-:W0:Y:S01]  /*0000*/  LDC R1, c[0x0][0x28] ;  /* 0x00000a00ff017b82 */ /* 0x000e220000000800 */
[----:B------:R-:W1:Y:S01]  /*0010*/  S2R R3, SR_TID.X ;  /* 0x0000000000037919 */ /* 0x000e620000002100 */
[----:B------:R-:W-:Y:S01]  /*0020*/  ELECT P0, URZ, PT ;  /* 0x00000000003f782f */ /* 0x000fe20003800000 */
[----:B------:R-:W-:Y:S01]  /*0030*/  BSSY B0, `(.L_x_0) ;  /* 0x0000014000007945 */ /* 0x000fe20003800000 */
[--C-:B-1----:R-:W-:Y:S02]  /*0040*/  SHF.R.U32.HI R0, RZ, 0x5, R3.reuse ;  /* 0x00000005ff007819 */ /* 0x102fe40000011603 */
[----:B------:R-:W-:-:S03]  /*0050*/  SHF.R.U32.HI R5, RZ, 0x7, R3 ;  /* 0x00000007ff057819 */ /* 0x000fc60000011603 */
[----:B------:R-:W1:Y:S02]  /*0060*/  SHFL.IDX PT, R2, R0, RZ, 0x1f ;  /* 0x00001fff00027589 */ /* 0x000e6400000e0000 */
[----:B-1----:R-:W-:Y:S02]  /*0070*/  R2UR UR6, R2 ;  /* 0x00000000020672ca */ /* 0x002fe400000e0000 */
[----:B------:R1:W2:Y:S11]  /*0080*/  SHFL.IDX PT, R2, R5, RZ, 0x1f ;  /* 0x00001fff05027589 */ /* 0x0002b600000e0000 */
[----:B------:R-:W-:-:S02]  /*0090*/  USHF.R.S32.HI UR4, URZ, 0x1f, UR6 ;  /* 0x0000001f3f047899 */ /* 0x000fc40008011406 */
[----:B------:R-:W-:Y:S02]  /*00a0*/  ISETP.NE.OR P0, PT, RZ, UR6, !P0 ;  /* 0x00000006ff007c0c */ /* 0x000fe4000c705670 */
[----:B------:R-:W-:-:S04]  /*00b0*/  ULEA.HI UR4, UR4, UR6, URZ, 0x2 ;  /* 0x0000000604047291 */ /* 0x000fc8000f8f103f */
[----:B------:R-:W-:-:S04]  /*00c0*/  ULOP3.LUT UR4, UR4, 0xfffffffc, URZ, 0xc0, !UPT ;  /* 0xfffffffc04047892 */ /* 0x000fc8000f8ec03f */
[----:B------:R-:W-:-:S03]  /*00d0*/  UIADD3 UR6, UR6, -UR4, URZ ;  /* 0x8000000406067290 */ /* 0x000fc6000fffe03f */
[----:B012---:R-:W-:Y:S09]  /*00e0*/  @P0 BRA `(.L_x_1) ;  /* 0x0000000000200947 */ /* 0x007ff20003800000 */
[----:B------:R-:W-:Y:S02]  /*00f0*/  ULDC.64 UR4, c[0x0][0x198] ;  /* 0x0000660000047ab9 */ /* 0x000fe40000000a00 */
[----:B------:R-:W-:Y:S02]  /*0100*/  UIADD3 UR8, UP0, UR4, 0xf0, URZ ;  /* 0x000000f004087890 */ /* 0x000fe4000ff1e03f */
[----:B------:R-:W-:Y:S02]  /*0110*/  UIADD3 UR4, UP1, UR4, 0x1f0, URZ ;  /* 0x000001f004047890 */ /* 0x000fe4000ff3e03f */
[----:B------:R-:W-:Y:S02]  /*0120*/  UIADD3.X UR9, URZ, UR5, URZ, UP0, !UPT ;  /* 0x000000053f097290 */ /* 0x000fe400087fe43f */
[----:B------:R-:W-:-:S07]  /*0130*/  UIADD3.X UR5, URZ, UR5, URZ, UP1, !UPT ;  /* 0x000000053f057290 */ /* 0x000fce0008ffe43f */
[----:B------:R0:W-:Y:S02]  /*0140*/  UTMACCTL.PF [UR8] ;  /* 0x00000000080079b9 */ /* 0x0001e40008040000 */
[----:B------:R0:W-:Y:S02]  /*0150*/  UTMACCTL.PF [UR4] ;  /* 0x00000000040079b9 */ /* 0x0001e40008040000 */
[----:B0-----:R-:W-:Y:S01]  /*0160*/  NOP ;  /* 0x0000000000007918 */ /* 0x001fe20000000000 */
.L_x_1:
[----:B------:R-:W-:Y:S05]  /*0170*/  BSYNC B0 ;  /* 0x0000000000007941 */ /* 0x000fea0003800000 */
.L_x_0:
[----:B------:R-:W0:Y:S01]  /*0180*/  SHFL.IDX PT, R6, R0, RZ, 0x1f ;  /* 0x00001fff00067589 */ /* 0x000e2200000e0000 */
[----:B------:R-:W-:Y:S01]  /*0190*/  R2UR UR19, R2 ;  /* 0x00000000021372ca */ /* 0x000fe200000e0000 */
[----:B------:R-:W-:Y:S01]  /*01a0*/  UISETP.NE.AND UP0, UPT, UR6, 0x3, UPT ;  /* 0x000000030600788c */ /* 0x000fe2000bf05270 */
[----:B------:R-:W-:-:S03]  /*01b0*/  SHF.R.S32.HI R2, RZ, 0x1f, R3 ;  /* 0x0000001fff027819 */ /* 0x000fc60000011403 */
[----:B------:R-:W-:Y:S01]  /*01c0*/  UISETP.EQ.OR UP0, UPT, UR6, URZ, !UP0 ;  /* 0x0000003f0600728c */ /* 0x000fe2000c702670 */
[----:B------:R-:W-:-:S07]  /*01d0*/  LEA.HI R2, R2, R3, RZ, 0x7 ;  /* 0x0000000302027211 */ /* 0x000fce00078f38ff */
[----:B------:R-:W-:Y:S02]  /*01e0*/  UIADD3 UR14, UR19, -0x1, URZ ;  /* 0xffffffff130e7890 */ /* 0x000fe4000fffe03f */
[----:B------:R-:W-:Y:S02]  /*01f0*/  UISETP.EQ.AND UP0, UPT, UR19, URZ, UP0 ;  /* 0x0000003f1300728c */ /* 0x000fe40008702270 */
[----:B------:R-:W-:Y:S02]  /*0200*/  UISETP.GE.U32.AND UP1, UPT, UR14, 0x2, UPT ;  /* 0x000000020e00788c */ /* 0x000fe4000bf26070 */
[----:B------:R-:W-:Y:S01]  /*0210*/  USEL UR39, URZ, 0x1, !UP0 ;  /* 0x000000013f277887 */ /* 0x000fe2000c000000 */
[----:B0-----:R-:W-:-:S03]  /*0220*/  ISETP.NE.AND P0, PT, R6, RZ, PT ;  /* 0x000000ff0600720c */ /* 0x001fc60003f05270 */
[----:B------:R-:W-:-:S10]  /*0230*/  USEL UR39, UR39, 0x2, UP1 ;  /* 0x0000000227277887 */ /* 0x000fd40008800000 */
[----:B------:R-:W-:Y:S05]  /*0240*/  @P0 BRA `(.L_x_2) ;  /* 0x0000000000580947 */ /* 0x000fea0003800000 */
[----:B------:R-:W0:Y:S01]  /*0250*/  S2UR UR7, SR_CgaCtaId ;  /* 0x00000000000779c3 */ /* 0x000e220000008800 */
[----:B------:R-:W-:Y:S01]  /*0260*/  UMOV UR4, 0x400 ;  /* 0x0000040000047882 */ /* 0x000fe20000000000 */
[----:B------:R-:W-:Y:S01]  /*0270*/  UMOV UR5, 0x1 ;  /* 0x0000000100057882 */ /* 0x000fe20000000000 */
[----:B------:R-:W-:Y:S01]  /*0280*/  UMOV UR8, 0x2 ;  /* 0x0000000200087882 */ /* 0x000fe20000000000 */
[----:B------:R-:W-:Y:S01]  /*0290*/  ELECT P0, URZ, PT ;  /* 0x00000000003f782f */ /* 0x000fe20003800000 */
[----:B------:R-:W-:-:S04]  /*02a0*/  UIADD3 UR8, -UR8, 0x100000, URZ ;  /* 0x0010000008087890 */ /* 0x000fc8000fffe13f */
[----:B------:R-:W-:Y:S02]  /*02b0*/  USHF.L.U32 UR9, UR8, 0xb, URZ ;  /* 0x0000000b08097899 */ /* 0x000fe4000800063f */
[----:B------:R-:W-:Y:S02]  /*02c0*/  USHF.L.U32 UR8, UR8, 0x1, URZ ;  /* 0x0000000108087899 */ /* 0x000fe4000800063f */
[----:B0-----:R-:W-:Y:S02]  /*02d0*/  ULEA UR7, UR7, UR4, 0x18 ;  /* 0x0000000407077291 */ /* 0x001fe4000f8ec03f */
[----:B------:R-:W-:-:S04]  /*02e0*/  UIADD3 UR4, -UR5, 0x100000, URZ ;  /* 0x0010000005047890 */ /* 0x000fc8000fffe13f */
[----:B------:R-:W-:Y:S02]  /*02f0*/  USHF.L.U32 UR5, UR4, 0xb, URZ ;  /* 0x0000000b04057899 */ /* 0x000fe4000800063f */
[----:B------:R-:W-:Y:S01]  /*0300*/  USHF.L.U32 UR4, UR4, 0x1, URZ ;  /* 0x0000000104047899 */ /* 0x000fe2000800063f */
[----:B------:R-:W0:Y:S11]  /*0310*/  FENCE.VIEW.ASYNC.S ;  /* 0x00000000000073c6 */ /* 0x000e360000000000 */
[----:B0-----:R0:W1:Y:S01]  /*0320*/  SYNCS.EXCH.64 URZ, [UR7], UR4 ;  /* 0x00000004073f75b2 */ /* 0x0010620008000100 */
[----:B------:R0:W2:Y:S01]  /*0330*/  SYNCS.EXCH.64 URZ, [UR7+0x20], UR8 ;  /* 0x00002008073f75b2 */ /* 0x0000a20008000100 */
[----:B------:R0:W3:Y:S01]  /*0340*/  SYNCS.EXCH.64 URZ, [UR7+0x8], UR4 ;  /* 0x00000804073f75b2 */ /* 0x0000e20008000100 */
[----:B------:R0:W4:Y:S01]  /*0350*/  SYNCS.EXCH.64 URZ, [UR7+0x28], UR8 ;  /* 0x00002808073f75b2 */ /* 0x0001220008000100 */
[----:B------:R0:W0:Y:S01]  /*0360*/  SYNCS.EXCH.64 URZ, [UR7+0x10], UR4 ;  /* 0x00001004073f75b2 */ /* 0x0000220008000100 */
[----:B------:R0:W0:Y:S01]  /*0370*/  SYNCS.EXCH.64 URZ, [UR7+0x30], UR8 ;  /* 0x00003008073f75b2 */ /* 0x0000220008000100 */
[----:B------:R0:W0:Y:S01]  /*0380*/  SYNCS.EXCH.64 URZ, [UR7+0x18], UR4 ;  /* 0x00001804073f75b2 */ /* 0x0000220008000100 */
[----:B------:R0:W0:Y:S01]  /*0390*/  SYNCS.EXCH.64 URZ, [UR7+0x38], UR8 ;  /* 0x00003808073f75b2 */ /* 0x0000220008000100 */
[----:B------:R-:W-:Y:S01]  /*03a0*/  NOP ;  /* 0x0000000000007918 */ /* 0x000fe20000000000 */
.L_x_2:
[----:B------:R-:W5:Y:S01]  /*03b0*/  SHFL.IDX PT, R10, R0, RZ, 0x1f ;  /* 0x00001fff000a7589 */ /* 0x000f6200000e0000 */
[----:B------:R-:W1:Y:S01]  /*03c0*/  S2UR UR15, SR_CTAID.X ;  /* 0x00000000000f79c3 */ /* 0x000e620000002500 */
[----:B------:R-:W-:Y:S02]  /*03d0*/  ELECT P0, URZ, PT ;  /* 0x00000000003f782f */ /* 0x000fe40003800000 */
[----:B------:R-:W-:Y:S01]  /*03e0*/  SHF.R.S32.HI R11, RZ, 0x1f, R6 ;  /* 0x0000001fff0b7819 */ /* 0x000fe20000011406 */
[----:B------:R1:W2:Y:S01]  /*03f0*/  SHFL.IDX PT, R8, R0, RZ, 0x1f ;  /* 0x00001fff00087589 */ /* 0x0002a200000e0000 */
[----:B------:R-:W-:Y:S02]  /*0400*/  ELECT P1, URZ, PT ;  /* 0x00000000003f782f */ /* 0x000fe40003820000 */
[----:B------:R-:W-:Y:S01]  /*0410*/  LOP3.LUT R2, R2, 0xffffff80, RZ, 0xc0, !PT ;  /* 0xffffff8002027812 */ /* 0x000fe200078ec0ff */
[----:B0-----:R-:W-:Y:S01]  /*0420*/  ULDC UR4, c[0x0][0x150] ;  /* 0x0000540000047ab9 */ /* 0x001fe20000000800 */
[----:B------:R-:W-:Y:S01]  /*0430*/  LEA.HI R11, R11, R6, RZ, 0x2 ;  /* 0x000000060b0b7211 */ /* 0x000fe200078f10ff */
[----:B------:R-:W0:Y:S01]  /*0440*/  S2UR UR8, SR_CTAID.Y ;  /* 0x00000000000879c3 */ /* 0x000e220000002600 */
[----:B------:R-:W-:Y:S01]  /*0450*/  NOP ;  /* 0x0000000000007918 */ /* 0x000fe20000000000 */
[----:B------:R-:W-:Y:S01]  /*0460*/  IMAD.IADD R4, R3, 0x1, -R2 ;  /* 0x0000000103047824 */ /* 0x000fe200078e0a02 */
[----:B------:R-:W-:Y:S01]  /*0470*/  LOP3.LUT R11, R11, 0x3ffffffc, RZ, 0xc0, !PT ;  /* 0x3ffffffc0b0b7812 */ /* 0x000fe200078ec0ff */
[----:B------:R-:W-:Y:S01]  /*0480*/  NOP ;  /* 0x0000000000007918 */ /* 0x000fe20000000000 */
[----:B------:R-:W-:Y:S01]  /*0490*/  ULDC UR17, c[0x0][0x148] ;  /* 0x0000520000117ab9 */ /* 0x000fe20000000800 */
[----:B------:R-:W-:Y:S01]  /*04a0*/  UMOV UR20, 0x80 ;  /* 0x0000008000147882 */ /* 0x000fe20000000000 */
[----:B------:R-:W-:Y:S01]  /*04b0*/  SHF.R.S32.HI R9, RZ, 0x1f, R4 ;  /* 0x0000001fff097819 */ /* 0x000fe20000011404 */
[----:B------:R-:W-:Y:S01]  /*04c0*/  IMAD.IADD R11, R6, 0x1, -R11 ;  /* 0x00000001060b7824 */ /* 0x000fe200078e0a0b */
[----:B------:R-:W-:Y:S01]  /*04d0*/  ULDC UR12, c[0x0][0x144] ;  /* 0x00005100000c7ab9 */ /* 0x000fe20000000800 */
[----:B------:R-:W3:Y:S01]  /*04e0*/  SHFL.IDX PT, R5, R5, RZ, 0x1f ;  /* 0x00001fff05057589 */ /* 0x000ee200000e0000 */
[----:B------:R-:W-:-:S02]  /*04f0*/  LEA.HI R2, R9, R4, RZ, 0x3 ;  /* 0x0000000409027211 */ /* 0x000fc400078f18ff */
[----:B------:R-:W-:Y:S02]  /*0500*/  ISETP.NE.AND P3, PT, RZ, UR19, PT ;  /* 0x00000013ff007c0c */ /* 0x000fe4000bf65270 */
[----:B-----5:R-:W-:Y:S02]  /*0510*/  ISETP.NE.OR P0, PT, R10, RZ, !P0 ;  /* 0x000000ff0a00720c */ /* 0x020fe40004705670 */
[----:B-1----:R-:W-:Y:S02]  /*0520*/  I2FP.F32.U32 R0, UR15 ;  /* 0x0000000f00007c45 */ /* 0x002fe40008201000 */
[----:B--2---:R-:W-:Y:S02]  /*0530*/  ISETP.NE.OR P1, PT, R8, RZ, !P1 ;  /* 0x000000ff0800720c */ /* 0x004fe40004f25670 */
[----:B------:R-:W-:Y:S01]  /*0540*/  SHF.R.S32.HI R7, RZ, 0x3, R2 ;  /* 0x00000003ff077819 */ /* 0x000fe20000011402 */
[----:B------:R-:W-:Y:S01]  /*0550*/  FMUL R0, R0, UR4 ;  /* 0x0000000400007c20 */ /* 0x000fe20008400000 */
[----:B------:R-:W-:Y:S01]  /*0560*/  ULDC UR4, c[0x0][0x154] ;  /* 0x0000550000047ab9 */ /* 0x000fe20000000800 */
[----:B0-----:R-:W-:-:S02]  /*0570*/  I2FP.F32.U32 R6, UR8 ;  /* 0x0000000800067c45 */ /* 0x001fc40008201000 */
[----:B------:R-:W-:Y:S02]  /*0580*/  SHF.R.S32.HI R2, RZ, 0x1f, R2 ;  /* 0x0000001fff027819 */ /* 0x000fe40000011402 */
[----:B------:R-:W-:Y:S01]  /*0590*/  VOTEU.ALL UP2, P0 ;  /* 0x00000000003f7886 */ /* 0x000fe20000040000 */
[----:B------:R-:W-:Y:S01]  /*05a0*/  FMUL R6, R6, UR4 ;  /* 0x0000000406067c20 */ /* 0x000fe20008400000 */
[----:B------:R-:W0:Y:S01]  /*05b0*/  F2I.U32.TRUNC.NTZ R0, R0 ;  /* 0x0000000000007305 */ /* 0x000e22000020f000 */
[----:B------:R-:W-:Y:S01]  /*05c0*/  LEA.HI R2, R2, R7, RZ, 0x2 ;  /* 0x0000000702027211 */ /* 0x000fe200078f10ff */
[----:B------:R-:W-:Y:S01]  /*05d0*/  VOTEU.ALL UP3, P1 ;  /* 0x00000000003f7886 */ /* 0x000fe20000860000 */
[----:B------:R-:W1:Y:S01]  /*05e0*/  @!UP2 S2UR UR11, SR_CgaCtaId ;  /* 0x00000000000ba9c3 */ /* 0x000e620000008800 */
[----:B------:R-:W-:Y:S01]  /*05f0*/  UMOV UR4, 0x20 ;  /* 0x0000002000047882 */ /* 0x000fe20000000000 */
[----:B------:R-:W-:Y:S01]  /*0600*/  LOP3.LUT R2, R2, 0xfffffffc, RZ, 0xc0, !PT ;  /* 0xfffffffc02027812 */ /* 0x000fe200078ec0ff */
[----:B------:R-:W-:Y:S01]  /*0610*/  @!UP2 UMOV UR10, 0x400 ;  /* 0x00000400000aa882 */ /* 0x000fe20000000000 */
[----:B------:R-:W-:-:S04]  /*0620*/  @!UP2 UIADD3 UR4, -UR4, 0x100000, URZ ;  /* 0x001000000404a890 */ /* 0x000fc8000fffe13f */
[----:B------:R-:W-:Y:S02]  /*0630*/  @!UP2 USHF.L.U32 UR5, UR4, 0xb, URZ ;  /* 0x0000000b0405a899 */ /* 0x000fe4000800063f */
[----:B------:R-:W-:Y:S01]  /*0640*/  @!UP2 USHF.L.U32 UR4, UR4, 0x1, URZ ;  /* 0x000000010404a899 */ /* 0x000fe2000800063f */
[----:B------:R-:W2:Y:S01]  /*0650*/  F2I.U32.TRUNC.NTZ R6, R6 ;  /* 0x0000000600067305 */ /* 0x000ea2000020f000 */
[----:B------:R-:W-:Y:S01]  /*0660*/  VOTEU.ALL UP0, P0 ;  /* 0x00000000003f7886 */ /* 0x000fe20000000000 */
[----:B------:R-:W-:Y:S01]  /*0670*/  IMAD.IADD R2, R7, 0x1, -R2 ;  /* 0x0000000107027824 */ /* 0x000fe200078e0a02 */
[----:B------:R-:W5:Y:S01]  /*0680*/  @!UP3 S2UR UR18, SR_CgaCtaId ;  /* 0x000000000012b9c3 */ /* 0x000f620000008800 */
[----:B------:R-:W-:Y:S01]  /*0690*/  VOTEU.ALL UP1, P0 ;  /* 0x00000000003f7886 */ /* 0x000fe20000020000 */
[----:B------:R-:W-:Y:S01]  /*06a0*/  @!UP3 UMOV UR16, 0x400 ;  /* 0x000004000010b882 */ /* 0x000fe20000000000 */
[----:B------:R-:W-:Y:S01]  /*06b0*/  IMAD R2, R11, 0x4, R2 ;  /* 0x000000040b027824 */ /* 0x000fe200078e0202 */
[----:B0-----:R-:W-:Y:S01]  /*06c0*/  R2UR UR7, R0 ;  /* 0x00000000000772ca */ /* 0x001fe200000e0000 */
[----:B------:R-:W-:Y:S01]  /*06d0*/  VOTEU.ALL UP4, P1 ;  /* 0x00000000003f7886 */ /* 0x000fe20000880000 */
[----:B------:R-:W-:Y:S01]  /*06e0*/  VOTEU.ALL UP5, P1 ;  /* 0x00000000003f7886 */ /* 0x000fe200008a0000 */
[----:B------:R-:W-:Y:S01]  /*06f0*/  IMAD.SHL.U32 R7, R2, 0x4, RZ ;  /* 0x0000000402077824 */ /* 0x000fe200078e00ff */
[----:B------:R-:W0:Y:S01]  /*0700*/  LDC R0, c[0x0][0x140] ;  /* 0x00005000ff007b82 */ /* 0x000e220000000800 */
[----:B------:R-:W-:-:S02]  /*0710*/  LOP3.LUT P0, RZ, R4, 0x7, RZ, 0xc0, !PT ;  /* 0x0000000704ff7812 */ /* 0x000fc4000780c0ff */
[----:B--2---:R-:W-:Y:S02]  /*0720*/  R2UR UR9, R6 ;  /* 0x00000000060972ca */ /* 0x004fe400000e0000 */
[----:B------:R-:W-:Y:S01]  /*0730*/  LOP3.LUT R22, R2, 0xc, R7, 0x78, !PT ;  /* 0x0000000c02167812 */ /* 0x000fe200078e7807 */
[----:B-1----:R-:W-:Y:S02]  /*0740*/  @!UP2 ULEA UR13, UR11, UR10, 0x18 ;  /* 0x0000000a0b0da291 */ /* 0x002fe4000f8ec03f */
[----:B------:R-:W-:-:S04]  /*0750*/  @!UP3 UIADD3 UR10, -UR20, 0x100000, URZ ;  /* 0x00100000140ab890 */ /* 0x000fc8000fffe13f */
[----:B------:R-:W-:Y:S02]  /*0760*/  @!UP3 USHF.L.U32 UR11, UR10, 0xb, URZ ;  /* 0x0000000b0a0bb899 */ /* 0x000fe4000800063f */
[----:B------:R-:W-:Y:S01]  /*0770*/  @!UP3 USHF.L.U32 UR10, UR10, 0x1, URZ ;  /* 0x000000010a0ab899 */ /* 0x000fe2000800063f */
[----:B------:R-:W-:Y:S01]  /*0780*/  ISETP.LT.U32.AND P0, PT, R22, 0x2, !P0 ;  /* 0x000000021600780c */ /* 0x000fe20004701070 */
[----:B------:R-:W-:Y:S01]  /*0790*/  UIADD3 UR7, -UR7, URZ, URZ ;  /* 0x0000003f07077290 */ /* 0x000fe2000fffe13f */
[----:B------:R-:W-:Y:S01]  /*07a0*/  VOTEU.ALL UP2, P1 ;  /* 0x00000000003f7886 */ /* 0x000fe20000840000 */
[----:B-----5:R-:W-:Y:S02]  /*07b0*/  @!UP3 ULEA UR16, UR18, UR16, 0x18 ;  /* 0x000000101210b291 */ /* 0x020fe4000f8ec03f */
[----:B------:R-:W-:Y:S01]  /*07c0*/  UIADD3 UR9, -UR9, URZ, URZ ;  /* 0x0000003f09097290 */ /* 0x000fe2000fffe13f */
[----:B------:R-:W1:Y:S02]  /*07d0*/  FENCE.VIEW.ASYNC.S ;  /* 0x00000000000073c6 */ /* 0x000e640000000000 */
[----:B-1----:R-:W1:Y:S01]  /*07e0*/  @!UP0 SYNCS.EXCH.64 URZ, [UR13+0x70], UR4 ;  /* 0x000070040d3f85b2 */ /* 0x002e620008000100 */
[----:B------:R-:W-:Y:S01]  /*07f0*/  UIMAD UR7, UR12, UR7, UR15 ;  /* 0x000000070c0772a4 */ /* 0x000fe2000f8e020f */
[----:B------:R-:W-:Y:S01]  /*0800*/  VOTEU.ALL UP3, P1 ;  /* 0x00000000003f7886 */ /* 0x000fe20000860000 */
[----:B0-----:R-:W-:Y:S01]  /*0810*/  ISETP.EQ.U32.AND P2, PT, R0, 0x1, PT ;  /* 0x000000010000780c */ /* 0x001fe20003f42070 */
[----:B------:R0:W2:Y:S01]  /*0820*/  @!UP1 SYNCS.EXCH.64 URZ, [UR13+0x78], UR4 ;  /* 0x000078040d3f95b2 */ /* 0x0000a20008000100 */
[----:B------:R-:W-:Y:S01]  /*0830*/  NOP ;  /* 0x0000000000007918 */ /* 0x000fe20000000000 */
[----:B0-----:R-:W-:Y:S01]  /*0840*/  UIMAD UR4, UR17, UR9, UR8 ;  /* 0x00000009110472a4 */ /* 0x001fe2000f8e0208 */
[----:B------:R0:W0:Y:S05]  /*0850*/  @!UP2 SYNCS.EXCH.64 URZ, [UR16+0x50], UR10 ;  /* 0x0000500a103fa5b2 */ /* 0x00002a0008000100 */
[----:B------:R-:W-:-:S04]  /*0860*/  ISETP.NE.AND P1, PT, R22, UR4, PT ;  /* 0x0000000416007c0c */ /* 0x000fc8000bf25270 */
[----:B------:R-:W-:-:S04]  /*0870*/  ISETP.EQ.OR P1, PT, RZ, UR7, !P1 ;  /* 0x00000007ff007c0c */ /* 0x000fc8000cf22670 */
[----:B------:R-:W-:-:S04]  /*0880*/  PLOP3.LUT P0, PT, P0, P1, PT, 0x80, 0x0 ;  /* 0x000000000000781c */ /* 0x000fc80000703070 */
[----:B------:R-:W-:Y:S01]  /*0890*/  P2R R67, PR, RZ, 0x1 ;  /* 0x00000001ff437803 */ /* 0x000fe20000000000 */
[----:B------:R0:W0:Y:S01]  /*08a0*/  @!UP3 SYNCS.EXCH.64 URZ, [UR16+0x58], UR10 ;  /* 0x0000580a103fb5b2 */ /* 0x0000220008000100 */
[----:B------:R0:W0:Y:S01]  /*08b0*/  @!UP4 SYNCS.EXCH.64 URZ, [UR16+0x60], UR10 ;  /* 0x0000600a103fc5b2 */ /* 0x0000220008000100 */
[----:B------:R0:W0:Y:S01]  /*08c0*/  @!UP5 SYNCS.EXCH.64 URZ, [UR16+0x68], UR10 ;  /* 0x0000680a103fd5b2 */ /* 0x0000220008000100 */
[----:B------:R-:W-:Y:S01]  /*08d0*/  NOP ;  /* 0x0000000000007918 */ /* 0x000fe20000000000 */
[----:B-123--:R-:W-:Y:S05]  /*08e0*/  @!P2 BRA `(.L_x_3) ;  /* 0x000000000008a947 */ /* 0x00efea0003800000 */
[----:B0---4-:R-:W-:Y:S01]  /*08f0*/  UCGABAR_ARV ;  /* 0x00000000000079c7 */ /* 0x011fe20008000000 */
[----:B------:R-:W-:Y:S05]  /*0900*/  BRA `(.L_x_4) ;  /* 0x0000000000047947 */ /* 0x000fea0003800000 */
.L_x_3:
[----:B0---4-:R-:W-:Y:S01]  /*0910*/  NOP ;  /* 0x0000000000007918 */ /* 0x011fe20000000000 */
.L_x_4:
[----:B------:R-:W-:Y:S01]  /*0920*/  ULDC.64 UR4, c[0x0][0x598] ;  /* 0x0001660000047ab9 */ /* 0x000fe20000000a00 */
[----:B------:R-:W-:Y:S01]  /*0930*/  ULDC.64 UR56, c[0x0][0x208] ;  /* 0x0000820000387ab9 */ /* 0x000fe20000000a00 */
[----:B------:R-:W-:-:S04]  /*0940*/  ISETP.NE.U32.AND P0, PT, RZ, UR4, PT ;  /* 0x00000004ff007c0c */ /* 0x000fc8000bf05070 */
[----:B------:R-:W-:-:S13]  /*0950*/  ISETP.NE.AND.EX P0, PT, RZ, UR5, PT, P0 ;  /* 0x00000005ff007c0c */ /* 0x000fda000bf05300 */
[----:B------:R-:W-:Y:S05]  /*0960*/  @!P0 BRA `(.L_x_5) ;  /* 0x00000000001c8947 */ /* 0x000fea0003800000 */
[----:B------:R-:W0:Y:S02]  /*0970*/  LDC.64 R6, c[0x0][0x598] ;  /* 0x00016600ff067b82 */ /* 0x000e240000000a00 */
[----:B0-----:R-:W2:Y:S02]  /*0980*/  LDG.E.64 R6, desc[UR56][R6.64] ;  /* 0x0000003806067981 */ /* 0x001ea4000c1e1b00 */
[----:B--2---:R-:W-:-:S04]  /*0990*/  ISETP.NE.U32.AND P0, PT, R6, RZ, PT ;  /* 0x000000ff0600720c */ /* 0x004fc80003f05070 */
[----:B------:R-:W-:-:S13]  /*09a0*/  ISETP.NE.AND.EX P0, PT, R7, RZ, PT, P0 ;  /* 0x000000ff0700720c */ /* 0x000fda0003f05300 */
[----:B------:R-:W-:Y:S05]  /*09b0*/  @!P0 BRA `(.L_x_5) ;  /* 0x0000000000088947 */ /* 0x000fea0003800000 */
[----:B------:R0:W5:Y:S01]  /*09c0*/  LD.E R23, desc[UR56][R6.64] ;  /* 0x0000003806177980 */ /* 0x000162000c101900 */
[----:B------:R-:W-:Y:S05]  /*09d0*/  BRA `(.L_x_6) ;  /* 0x0000000000247947 */ /* 0x000fea0003800000 */
.L_x_5:
[----:B------:R-:W-:Y:S02]  /*09e0*/  ULDC.64 UR4, c[0x0][0x588] ;  /* 0x0001620000047ab9 */ /* 0x000fe40000000a00 */
[----:B------:R-:W-:-:S04]  /*09f0*/  ISETP.NE.U32.AND P0, PT, RZ, UR4, PT ;  /* 0x00000004ff007c0c */ /* 0x000fc8000bf05070 */
[----:B------:R-:W-:-:S13]  /*0a00*/  ISETP.NE.AND.EX P0, PT, RZ, UR5, PT, P0 ;  /* 0x00000005ff007c0c */ /* 0x000fda000bf05300 */
[----:B------:R-:W-:Y:S05]  /*0a10*/  @!P0 BRA `(.L_x_7) ;  /* 0x00000000000c8947 */ /* 0x000fea0003800000 */
[----:B------:R-:W0:Y:S02]  /*0a20*/  LDC.64 R6, c[0x0][0x588] ;  /* 0x00016200ff067b82 */ /* 0x000e240000000a00 */
[----:B0-----:R1:W5:Y:S01]  /*0a30*/  LDG.E R23, desc[UR56][R6.64] ;  /* 0x0000003806177981 */ /* 0x001362000c1e1900 */
[----:B------:R-:W-:Y:S05]  /*0a40*/  BRA `(.L_x_6) ;  /* 0x0000000000087947 */ /* 0x000fea0003800000 */
.L_x_7:
[----:B------:R-:W-:Y:S02]  /*0a50*/  ULDC UR4, c[0x0][0x580] ;  /* 0x0001600000047ab9 */ /* 0x000fe40000000800 */
[----:B------:R-:W-:-:S07]  /*0a60*/  IMAD.U32 R23, RZ, RZ, UR4 ;  /* 0x00000004ff177e24 */ /* 0x000fce000f8e00ff */
.L_x_6:
[----:B------:R-:W-:Y:S02]  /*0a70*/  ULDC.64 UR4, c[0x0][0x5a0] ;  /* 0x0001680000047ab9 */ /* 0x000fe40000000a00 */
[----:B------:R-:W-:-:S04]  /*0a80*/  ISETP.NE.U32.AND P0, PT, RZ, UR4, PT ;  /* 0x00000004ff007c0c */ /* 0x000fc8000bf05070 */
[----:B------:R-:W-:-:S13]  /*0a90*/  ISETP.NE.AND.EX P0, PT, RZ, UR5, PT, P0 ;  /* 0x00000005ff007c0c */ /* 0x000fda000bf05300 */
[----:B------:R-:W-:Y:S05]  /*0aa0*/  @!P0 BRA `(.L_x_8) ;  /* 0x00000000001c8947 */ /* 0x000fea0003800000 */
[----:B01----:R-:W0:Y:S02]  /*0ab0*/  LDC.64 R6, c[0x0][0x5a0] ;  /* 0x00016800ff067b82 */ /* 0x003e240000000a00 */
[----:B0-----:R-:W2:Y:S02]  /*0ac0*/  LDG.E.64 R6, desc[UR56][R6.64] ;  /* 0x0000003806067981 */ /* 0x001ea4000c1e1b00 */
[----:B--2---:R-:W-:-:S04]  /*0ad0*/  ISETP.NE.U32.AND P0, PT, R6, RZ, PT ;  /* 0x000000ff0600720c */ /* 0x004fc80003f05070 */
[----:B------:R-:W-:-:S13]  /*0ae0*/  ISETP.NE.AND.EX P0, PT, R7, RZ, PT, P0 ;  /* 0x000000ff0700720c */ /* 0x000fda0003f05300 */
[----:B------:R-:W-:Y:S05]  /*0af0*/  @!P0 BRA `(.L_x_8) ;  /* 0x0000000000088947 */ /* 0x000fea0003800000 */
[----:B------:R0:W5:Y:S01]  /*0b00*/  LD.E R56, desc[UR56][R6.64] ;  /* 0x0000003806387980 */ /* 0x000162000c101900 */
[----:B------:R-:W-:Y:S05]  /*0b10*/  BRA `(.L_x_9) ;  /* 0x0000000000247947 */ /* 0x000fea0003800000 */
.L_x_8:
[----:B------:R-:W-:Y:S02]  /*0b20*/  ULDC.64 UR4, c[0x0][0x590] ;  /* 0x0001640000047ab9 */ /* 0x000fe40000000a00 */
[----:B------:R-:W-:-:S04]  /*0b30*/  ISETP.NE.U32.AND P0, PT, RZ, UR4, PT ;  /* 0x00000004ff007c0c */ /* 0x000fc8000bf05070 */
[----:B------:R-:W-:-:S13]  /*0b40*/  ISETP.NE.AND.EX P0, PT, RZ, UR5, PT, P0 ;  /* 0x00000005ff007c0c */ /* 0x000fda000bf05300 */
[----:B------:R-:W-:Y:S05]  /*0b50*/  @!P0 BRA `(.L_x_10) ;  /* 0x00000000000c8947 */ /* 0x000fea0003800000 */
[----:B------:R-:W2:Y:S02]  /*0b60*/  LDC.64 R56, c[0x0][0x590] ;  /* 0x00016400ff387b82 */ /* 0x000ea40000000a00 */
[----:B--2---:R2:W5:Y:S01]  /*0b70*/  LDG.E R56, desc[UR56][R56.64] ;  /* 0x0000003838387981 */ /* 0x004562000c1e1900 */
[----:B------:R-:W-:Y:S05]  /*0b80*/  BRA `(.L_x_9) ;  /* 0x0000000000087947 */ /* 0x000fea0003800000 */
.L_x_10:
[----:B------:R-:W-:Y:S02]  /*0b90*/  ULDC UR4, c[0x0][0x584] ;  /* 0x0001610000047ab9 */ /* 0x000fe40000000800 */
[----:B------:R-:W-:-:S07]  /*0ba0*/  IMAD.U32 R56, RZ, RZ, UR4 ;  /* 0x00000004ff387e24 */ /* 0x000fce000f8e00ff */
.L_x_9:
[----:B------:R-:W-:Y:S01]  /*0bb0*/  ULDC UR4, c[0x0][0x65c] ;  /* 0x0001970000047ab9 */ /* 0x000fe20000000800 */
[----:B01----:R-:W0:Y:S01]  /*0bc0*/  LDC.64 R6, c[0x0][0x650] ;  /* 0x00019400ff067b82 */ /* 0x003e220000000a00 */
[----:B------:R-:W-:Y:S01]  /*0bd0*/  UISETP.NE.AND UP2, UPT, UR4, 0x1, UPT ;  /* 0x000000010400788c */ /* 0x000fe2000bf45270 */
[----:B------:R-:W-:Y:S01]  /*0be0*/  IMAD.MOV.U32 R18, RZ, RZ, -0x1 ;  /* 0xffffffffff127424 */ /* 0x000fe200078e00ff */
[----:B------:R-:W-:Y:S01]  /*0bf0*/  UISETP.NE.AND UP0, UPT, UR19, 0x2, UPT ;  /* 0x000000021300788c */ /* 0x000fe2000bf05270 */
[----:B------:R-:W-:Y:S01]  /*0c00*/  IMAD.MOV.U32 R2, RZ, RZ, -0x1 ;  /* 0xffffffffff027424 */ /* 0x000fe200078e00ff */
[----:B------:R-:W-:Y:S01]  /*0c10*/  UP2UR UR45, UPR, URZ, 0x4 ;  /* 0x000000043f2d7883 */ /* 0x000fe20008000000 */
[----:B------:R-:W-:-:S06]  /*0c20*/  IMAD.MOV.U32 R19, RZ, RZ, -0x1 ;  /* 0xffffffffff137424 */ /* 0x000fcc00078e00ff */
[----:B------:R-:W-:Y:S01]  /*0c30*/  @UP2 ULDC UR12, c[0x0][0x10] ;  /* 0x00000400000c2ab9 */ /* 0x000fe20000000800 */
[----:B------:R-:W-:Y:S01]  /*0c40*/  @UP2 UMOV UR4, UR8 ;  /* 0x0000000800042c82 */ /* 0x000fe20008000000 */
[----:B------:R-:W-:Y:S01]  /*0c50*/  @UP2 UMOV UR5, URZ ;  /* 0x0000003f00052c82 */ /* 0x000fe20008000000 */
[----:B------:R-:W-:Y:S01]  /*0c60*/  @!UP2 ULDC UR16, c[0x0][0xc] ;  /* 0x000003000010aab9 */ /* 0x000fe20000000800 */
[----:B------:R-:W-:Y:S01]  /*0c70*/  @UP2 UIMAD.WIDE.U32 UR12, UR15, UR12, UR4 ;  /* 0x0000000c0f0c22a5 */ /* 0x000fe2000f8e0004 */
[----:B------:R-:W-:Y:S02]  /*0c80*/  ULDC UR10, c[0x0][0xc] ;  /* 0x00000300000a7ab9 */ /* 0x000fe40000000800 */
[----:B------:R-:W-:Y:S01]  /*0c90*/  @UP2 UMOV UR4, URZ ;  /* 0x0000003f00042c82 */ /* 0x000fe20008000000 */
[----:B------:R-:W-:Y:S01]  /*0ca0*/  UMOV UR5, URZ ;  /* 0x0000003f00057c82 */ /* 0x000fe20008000000 */
[----:B------:R-:W-:Y:S01]  /*0cb0*/  @UP2 UIADD3 UR18, UR13, UR4, URZ ;  /* 0x000000040d122290 */ /* 0x000fe2000fffe03f */
[----:B------:R-:W-:-:S02]  /*0cc0*/  ULDC UR11, c[0x0][0x10] ;  /* 0x00000400000b7ab9 */ /* 0x000fc40000000800 */
[----:B------:R-:W-:Y:S01]  /*0cd0*/  UMOV UR4, UR15 ;  /* 0x0000000f00047c82 */ /* 0x000fe20008000000 */
[----:B------:R-:W-:Y:S02]  /*0ce0*/  UIMAD.WIDE.U32 UR10, UR10, UR11, URZ ;  /* 0x0000000b0a0a72a5 */ /* 0x000fe4000f8e003f */
[----:B------:R-:W-:Y:S01]  /*0cf0*/  @!UP2 UIMAD.WIDE.U32 UR4, UR8, UR16, UR4 ;  /* 0x000000100804a2a5 */ /* 0x000fe2000f8e0004 */
[----:B------:R-:W-:Y:S02]  /*0d00*/  ULDC UR13, c[0x0][0x14] ;  /* 0x00000500000d7ab9 */ /* 0x000fe40000000800 */
[----:B------:R-:W-:Y:S02]  /*0d10*/  UIMAD.WIDE.U32 UR54, UR10, UR13, URZ ;  /* 0x0000000d0a3672a5 */ /* 0x000fe4000f8e003f */
[----:B------:R-:W-:Y:S02]  /*0d20*/  UIMAD UR37, UR11, UR13, URZ ;  /* 0x0000000d0b2572a4 */ /* 0x000fe4000f8e023f */
[----:B------:R-:W-:Y:S01]  /*0d30*/  @!UP2 UMOV UR12, UR4 ;  /* 0x00000004000cac82 */ /* 0x000fe20008000000 */
[----:B------:R-:W-:Y:S01]  /*0d40*/  @!UP2 UMOV UR18, UR5 ;  /* 0x000000050012ac82 */ /* 0x000fe20008000000 */
[----:B------:R-:W-:-:S02]  /*0d50*/  UIADD3 UR37, UR55, UR37, URZ ;  /* 0x0000002537257290 */ /* 0x000fc4000fffe03f */
[----:B------:R-:W-:-:S04]  /*0d60*/  UIADD3 UR4, UP1, UR12, UR54, URZ ;  /* 0x000000360c047290 */ /* 0x000fc8000ff3e03f */
[----:B------:R-:W-:Y:S02]  /*0d70*/  UIADD3.X UR5, UR18, UR37, URZ, UP1, !UPT ;  /* 0x0000002512057290 */ /* 0x000fe40008ffe43f */
[----:B------:R-:W-:Y:S02]  /*0d80*/  USEL UR4, UR4, UR12, !UP0 ;  /* 0x0000000c04047287 */ /* 0x000fe4000c000000 */
[----:B------:R-:W-:-:S04]  /*0d90*/  USEL UR5, UR5, UR18, !UP0 ;  /* 0x0000001205057287 */ /* 0x000fc8000c000000 */
[----:B0-----:R-:W-:Y:S01]  /*0da0*/  ISETP.LE.U32.AND P0, PT, R6, UR4, PT ;  /* 0x0000000406007c0c */ /* 0x001fe2000bf03070 */
[----:B------:R-:W-:Y:S02]  /*0db0*/  IMAD.U32 R16, RZ, RZ, UR4 ;  /* 0x00000004ff107e24 */ /* 0x000fe4000f8e00ff */
[----:B------:R-:W-:Y:S02]  /*0dc0*/  IMAD.U32 R0, RZ, RZ, UR5 ;  /* 0x00000005ff007e24 */ /* 0x000fe4000f8e00ff */
[----:B------:R-:W-:-:S03]  /*0dd0*/  IMAD.U32 R17, RZ, RZ, UR5 ;  /* 0x00000005ff117e24 */ /* 0x000fc6000f8e00ff */
[----:B------:R-:W-:Y:S02]  /*0de0*/  ISETP.GE.U32.AND.EX P0, PT, R0, R7, PT, P0 ;  /* 0x000000070000720c */ /* 0x000fe40003f06100 */
[----:B------:R-:W-:-:S11]  /*0df0*/  PRMT R0, RZ, 0x7610, R0 ;  /* 0x00007610ff007816 */ /* 0x000fd60000000000 */
[----:B------:R-:W-:Y:S05]  /*0e00*/  @P0 BRA `(.L_x_11) ;  /* 0x0000000400500947 */ /* 0x000fea0003800000 */
[----:B------:R-:W-:Y:S01]  /*0e10*/  ULDC.64 UR18, c[0x0][0x628] ;  /* 0x00018a0000127ab9 */ /* 0x000fe20000000a00 */
[C---:B------:R-:W-:Y:S01]  /*0e20*/  R2UR UR20, R16.reuse ;  /* 0x00000000101472ca */ /* 0x040fe200000e0000 */
[----:B------:R-:W-:Y:S01]  /*0e30*/  ULDC UR16, c[0x0][0x630] ;  /* 0x00018c0000107ab9 */ /* 0x000fe20000000800 */
[----:B------:R-:W-:Y:S02]  /*0e40*/  ISETP.NE.U32.AND P0, PT, RZ, UR18, PT ;  /* 0x00000012ff007c0c */ /* 0x000fe4000bf05070 */
[----:B------:R-:W-:Y:S02]  /*0e50*/  R2UR UR4, R16 ;  /* 0x00000000100472ca */ /* 0x000fe400000e0000 */
[----:B------:R-:W-:Y:S02]  /*0e60*/  ISETP.NE.AND.EX P0, PT, RZ, UR19, PT, P0 ;  /* 0x00000013ff007c0c */ /* 0x000fe4000bf05300 */
[----:B------:R-:W-:-:S11]  /*0e70*/  R2UR UR5, R17 ;  /* 0x00000000110572ca */ /* 0x000fd600000e0000 */
[----:B------:R-:W-:Y:S05]  /*0e80*/  @!P0 BRA `(.L_x_12) ;  /* 0x0000000000308947 */ /* 0x000fea0003800000 */
[----:B------:R-:W-:Y:S01]  /*0e90*/  R2UR UR4, R16 ;  /* 0x00000000100472ca */ /* 0x000fe200000e0000 */
[----:B------:R-:W-:Y:S01]  /*0ea0*/  ULDC UR12, c[0x0][0x634] ;  /* 0x00018d00000c7ab9 */ /* 0x000fe20000000800 */
[----:B------:R-:W-:-:S11]  /*0eb0*/  R2UR UR15, R17 ;  /* 0x00000000110f72ca */ /* 0x000fd600000e0000 */
[----:B------:R-:W-:-:S04]  /*0ec0*/  UIADD3 UR12, UP1, UR4, UR12, URZ ;  /* 0x0000000c040c7290 */ /* 0x000fc8000ff3e03f */
[----:B------:R-:W-:-:S04]  /*0ed0*/  UIADD3.X UR15, URZ, UR15, URZ, UP1, !UPT ;  /* 0x0000000f3f0f7290 */ /* 0x000fc80008ffe43f */
[----:B------:R-:W-:-:S04]  /*0ee0*/  UIMAD.WIDE.U32 UR4, UR15, UR18, URZ ;  /* 0x000000120f0472a5 */ /* 0x000fc8000f8e003f */
[----:B------:R-:W-:Y:S02]  /*0ef0*/  UIMAD.WIDE.U32 UR10, UP1, UR12, UR19, UR4 ;  /* 0x000000130c0a72a5 */ /* 0x000fe4000f820004 */
[----:B------:R-:W-:Y:S02]  /*0f00*/  UIMAD.WIDE.U32 UR4, UR12, UR18, URZ ;  /* 0x000000120c0472a5 */ /* 0x000fe4000f8e003f */
[----:B------:R-:W-:Y:S02]  /*0f10*/  UIADD3.X UR13, URZ, URZ, URZ, UP1, !UPT ;  /* 0x0000003f3f0d7290 */ /* 0x000fe40008ffe43f */
[----:B------:R-:W-:Y:S01]  /*0f20*/  UIADD3 URZ, UP1, UR5, UR10, URZ ;  /* 0x0000000a053f7290 */ /* 0x000fe2000ff3e03f */
[----:B------:R-:W-:-:S03]  /*0f30*/  UMOV UR12, UR11 ;  /* 0x0000000b000c7c82 */ /* 0x000fc60008000000 */
[----:B------:R-:W-:-:S12]  /*0f40*/  UIMAD.WIDE.U32.X UR4, UR15, UR19, UR12, UP1 ;  /* 0x000000130f0472a5 */ /* 0x000fd800088e040c */
.L_x_12:
[----:B------:R-:W-:Y:S01]  /*0f50*/  USHF.R.U64 UR4, UR4, UR16, UR5 ;  /* 0x0000001004047299 */ /* 0x000fe20008001205 */
[----:B------:R-:W-:Y:S01]  /*0f60*/  R2UR UR11, R17 ;  /* 0x00000000110b72ca */ /* 0x000fe200000e0000 */
[----:B------:R-:W-:Y:S02]  /*0f70*/  USHF.R.U32.HI UR5, URZ, UR16, UR5 ;  /* 0x000000103f057299 */ /* 0x000fe40008011605 */
[----:B------:R-:W-:Y:S01]  /*0f80*/  UIADD3 UR12, UP1, URZ, -UR4, URZ ;  /* 0x800000043f0c7290 */ /* 0x000fe2000ff3e03f */
[----:B------:R-:W-:Y:S01]  /*0f90*/  ULDC.64 UR18, c[0x0][0x620] ;  /* 0x0001880000127ab9 */ /* 0x000fe20000000a00 */
[----:B------:R-:W-:Y:S02]  /*0fa0*/  UISETP.NE.AND UP2, UPT, UR45, URZ, UPT ;  /* 0x0000003f2d00728c */ /* 0x000fe4000bf45270 */
[----:B------:R-:W-:Y:S01]  /*0fb0*/  UIADD3.X UR5, URZ, ~UR5, URZ, UP1, !UPT ;  /* 0x800000053f057290 */ /* 0x000fe20008ffe43f */
[----:B------:R-:W-:Y:S01]  /*0fc0*/  UMOV UR10, UR20 ;  /* 0x00000014000a7c82 */ /* 0x000fe20008000000 */
[----:B------:R-:W-:-:S02]  /*0fd0*/  ULDC UR13, c[0x0][0x618] ;  /* 0x00018600000d7ab9 */ /* 0x000fc40000000800 */
[----:B------:R-:W-:Y:S02]  /*0fe0*/  UIMAD UR5, UR5, UR18, URZ ;  /* 0x00000012050572a4 */ /* 0x000fe4000f8e023f */
[----:B------:R-:W-:Y:S02]  /*0ff0*/  UIMAD.WIDE.U32 UR10, UR12, UR18, UR10 ;  /* 0x000000120c0a72a5 */ /* 0x000fe4000f8e000a */
[----:B------:R-:W-:Y:S02]  /*1000*/  UIMAD UR12, UR12, UR19, UR5 ;  /* 0x000000130c0c72a4 */ /* 0x000fe4000f8e0205 */
[----:B------:R-:W-:Y:S02]  /*1010*/  @UP2 UIMAD UR7, UR17, UR9, UR8 ;  /* 0x00000009110722a4 */ /* 0x000fe4000f8e0208 */
[----:B------:R-:W-:Y:S01]  /*1020*/  UIADD3 UR11, UR11, UR12, URZ ;  /* 0x0000000c0b0b7290 */ /* 0x000fe2000fffe03f */
[----:B------:R-:W-:Y:S01]  /*1030*/  ULDC.64 UR8, c[0x0][0x640] ;  /* 0x0001900000087ab9 */ /* 0x000fe20000000a00 */
[----:B------:R-:W-:-:S02]  /*1040*/  ULDC UR15, c[0x0][0x608] ;  /* 0x00018200000f7ab9 */ /* 0x000fc40000000800 */
[----:B------:R-:W-:Y:S01]  /*1050*/  USHF.R.U64 UR20, UR10, UR13, UR11 ;  /* 0x0000000d0a147299 */ /* 0x000fe2000800120b */
[----:B------:R-:W-:Y:S01]  /*1060*/  ISETP.NE.U32.AND P0, PT, RZ, UR8, PT ;  /* 0x00000008ff007c0c */ /* 0x000fe2000bf05070 */
[----:B------:R-:W-:Y:S01]  /*1070*/  USHF.R.U32.HI UR11, URZ, UR13, UR11 ;  /* 0x0000000d3f0b7299 */ /* 0x000fe2000801160b */
[----:B------:R-:W-:Y:S02]  /*1080*/  ULDC UR21, c[0x0][0x658] ;  /* 0x0001960000157ab9 */ /* 0x000fe40000000800 */
[----:B------:R-:W-:Y:S01]  /*1090*/  ISETP.NE.AND.EX P0, PT, RZ, UR9, PT, P0 ;  /* 0x00000009ff007c0c */ /* 0x000fe2000bf05300 */
[----:B------:R-:W-:Y:S02]  /*10a0*/  USHF.R.U64 UR25, UR20, UR15, UR11 ;  /* 0x0000000f14197299 */ /* 0x000fe4000800120b */
[----:B------:R-:W-:Y:S01]  /*10b0*/  USHF.R.U32.HI UR11, URZ, UR15, UR11 ;  /* 0x0000000f3f0b7299 */ /* 0x000fe2000801160b */
[----:B------:R-:W-:Y:S01]  /*10c0*/  UMOV UR10, 0xffffffff ;  /* 0xffffffff000a7882 */ /* 0x000fe20000000000 */
[----:B------:R-:W-:Y:S01]  /*10d0*/  ULDC UR5, c[0x0][0x600] ;  /* 0x0001800000057ab9 */ /* 0x000fe20000000800 */
[----:B------:R-:W-:-:S02]  /*10e0*/  USHF.L.U32 UR10, UR10, UR21, URZ ;  /* 0x000000150a0a7299 */ /* 0x000fc4000800063f */
[----:B------:R-:W-:Y:S02]  /*10f0*/  USHF.R.U64 UR26, UR25, UR21, UR11 ;  /* 0x00000015191a7299 */ /* 0x000fe4000800120b */
[----:B------:R-:W-:Y:S02]  /*1100*/  ULOP3.LUT UR15, URZ, UR10, URZ, 0x33, !UPT ;  /* 0x0000000a3f0f7292 */ /* 0x000fe4000f8e333f */
[----:B------:R-:W-:Y:S02]  /*1110*/  UIADD3 UR19, UR5, -0x1, URZ ;  /* 0xffffffff05137890 */ /* 0x000fe4000fffe03f */
[----:B------:R-:W-:Y:S01]  /*1120*/  USHF.R.U32.HI UR11, URZ, UR21, UR11 ;  /* 0x000000153f0b7299 */ /* 0x000fe2000801160b */
[----:B------:R-:W-:Y:S01]  /*1130*/  ULDC UR22, c[0x0][0x648] ;  /* 0x0001920000167ab9 */ /* 0x000fe20000000800 */
[----:B------:R-:W-:Y:S01]  /*1140*/  ULDC UR23, c[0x0][0x638] ;  /* 0x00018e0000177ab9 */ /* 0x000fe20000000800 */
[----:B------:R-:W-:Y:S01]  /*1150*/  UMOV UR24, 0x1 ;  /* 0x0000000100187882 */ /* 0x000fe20000000000 */
[----:B------:R-:W-:Y:S01]  /*1160*/  UMOV UR10, UR26 ;  /* 0x0000001a000a7c82 */ /* 0x000fe20008000000 */
[----:B------:R-:W-:Y:S07]  /*1170*/  @!P0 BRA `(.L_x_13) ;  /* 0x0000000000308947 */ /* 0x000fee0003800000 */
[----:B------:R-:W-:Y:S02]  /*1180*/  ULDC UR16, c[0x0][0x64c] ;  /* 0x0001930000107ab9 */ /* 0x000fe40000000800 */
        /* <DEDUP_REMOVED lines=8> */
[----:B------:R-:W-:-:S07]  /*1210*/  UIMAD.WIDE.U32.X UR8, UR18, UR9, UR16, UP1 ;  /* 0x00000009120872a5 */ /* 0x000fce00088e0410 */
[----:B------:R-:W-:Y:S01]  /*1220*/  UMOV UR10, UR8 ;  /* 0x00000008000a7c82 */ /* 0x000fe20008000000 */
[----:B------:R-:W-:-:S05]  /*1230*/  UMOV UR11, UR9 ;  /* 0x00000009000b7c82 */ /* 0x000fca0008000000 */
.L_x_13:
[----:B------:R-:W-:Y:S01]  /*1240*/  USHF.R.U64 UR9, UR10, UR22, UR11 ;  /* 0x000000160a097299 */ /* 0x000fe2000800120b */
[----:B------:R-:W-:Y:S01]  /*1250*/  IMAD.MOV.U32 R0, RZ, RZ, 0x1 ;  /* 0x00000001ff007424 */ /* 0x000fe200078e00ff */
[----:B------:R-:W-:Y:S01]  /*1260*/  USHF.L.U32 UR8, UR24, UR21, URZ ;  /* 0x0000001518087299 */ /* 0x000fe2000800063f */
[----:B------:R-:W-:Y:S01]  /*1270*/  IMAD.U32 R19, RZ, RZ, UR4 ;  /* 0x00000004ff137e24 */ /* 0x000fe2000f8e00ff */
[----:B------:R-:W-:Y:S02]  /*1280*/  ULOP3.LUT UR15, UR25, UR15, URZ, 0xc0, !UPT ;  /* 0x0000000f190f7292 */ /* 0x000fe4000f8ec03f */
[----:B------:R-:W-:Y:S02]  /*1290*/  UIADD3 UR10, -UR9, URZ, URZ ;  /* 0x0000003f090a7290 */ /* 0x000fe4000fffe13f */
[----:B------:R-:W-:Y:S02]  /*12a0*/  UIMAD UR15, UR8, UR9, UR15 ;  /* 0x00000009080f72a4 */ /* 0x000fe4000f8e020f */
[----:B------:R-:W-:-:S02]  /*12b0*/  ULOP3.LUT UR19, UR20, UR19, URZ, 0xc0, !UPT ;  /* 0x0000001314137292 */ /* 0x000fc4000f8ec03f */
[----:B------:R-:W-:Y:S01]  /*12c0*/  UIMAD UR8, UR10, UR23, UR26 ;  /* 0x000000170a0872a4 */ /* 0x000fe2000f8e021a */
[----:B------:R-:W-:Y:S01]  /*12d0*/  ULDC UR9, c[0x0][0x610] ;  /* 0x0001840000097ab9 */ /* 0x000fe20000000800 */
[----:B------:R-:W-:Y:S02]  /*12e0*/  UISETP.NE.AND UP1, UPT, UR45, URZ, UPT ;  /* 0x0000003f2d00728c */ /* 0x000fe4000bf25270 */
[----:B------:R-:W-:Y:S02]  /*12f0*/  UIMAD UR7, UR15, UR9, UR7 ;  /* 0x000000090f0772a4 */ /* 0x000fe4000f8e0207 */
[----:B------:R-:W-:-:S04]  /*1300*/  UIMAD UR8, UR8, UR5, UR19 ;  /* 0x00000005080872a4 */ /* 0x000fc8000f8e0213 */
[----:B------:R-:W-:Y:S02]  /*1310*/  USEL UR5, UR8, UR7, !UP1 ;  /* 0x0000000708057287 */ /* 0x000fe4000c800000 */
[----:B------:R-:W-:-:S04]  /*1320*/  USEL UR7, UR7, UR8, !UP1 ;  /* 0x0000000807077287 */ /* 0x000fc8000c800000 */
[----:B------:R-:W-:Y:S02]  /*1330*/  IMAD.U32 R2, RZ, RZ, UR5 ;  /* 0x00000005ff027e24 */ /* 0x000fe4000f8e00ff */
[----:B------:R-:W-:-:S07]  /*1340*/  IMAD.U32 R18, RZ, RZ, UR7 ;  /* 0x00000007ff127e24 */ /* 0x000fce000f8e00ff */
.L_x_11:
[----:B------:R-:W-:Y:S05]  /*1350*/  @!P2 BRA `(.L_x_14) ;  /* 0x00000000000ca947 */ /* 0x000fea0003800000 */
[----:B------:R-:W-:Y:S01]  /*1360*/  UCGABAR_WAIT ;  /* 0x0000000000007dc7 */ /* 0x000fe20008000000 */
[----:B------:R-:W-:Y:S01]  /*1370*/  CCTL.IVALL ;  /* 0x00000000ff00798f */ /* 0x000fe20002000000 */
[----:B------:R-:W-:Y:S05]  /*1380*/  BRA `(.L_x_15) ;  /* 0x0000000000047947 */ /* 0x000fea0003800000 */
.L_x_14:
[----:B------:R-:W-:Y:S06]  /*1390*/  BAR.SYNC.DEFER_BLOCKING 0x0 ;  /* 0x0000000000007b1d */ /* 0x000fec0000010000 */
.L_x_15:
[----:B------:R-:W-:Y:S02]  /*13a0*/  ULDC UR4, c[0x0][0x28c] ;  /* 0x0000a30000047ab9 */ /* 0x000fe40000000800 */
[----:B------:R-:W-:-:S04]  /*13b0*/  UIADD3 UR4, UR4, 0x7f, URZ ;  /* 0x0000007f04047890 */ /* 0x000fc8000fffe03f */
[----:B------:R-:W-:-:S04]  /*13c0*/  USHF.R.S32.HI UR5, URZ, 0x1f, UR4 ;  /* 0x0000001f3f057899 */ /* 0x000fc80008011404 */
[----:B------:R-:W-:-:S04]  /*13d0*/  ULEA.HI UR5, UR5, UR4, URZ, 0x7 ;  /* 0x0000000405057291 */ /* 0x000fc8000f8f383f */
[----:B------:R-:W-:Y:S01]  /*13e0*/  USHF.R.S32.HI UR38, URZ, 0x7, UR5 ;  /* 0x000000073f267899 */ /* 0x000fe20008011405 */
[----:B------:R-:W-:Y:S11]  /*13f0*/  @!P3 BRA `(.L_x_16) ;  /* 0x0000004000c8b947 */ /* 0x000ff60003800000 */
[----:B------:R-:W-:-:S06]  /*1400*/  UISETP.GT.U32.AND UP1, UPT, UR14, 0x1, UPT ;  /* 0x000000010e00788c */ /* 0x000fcc000bf24070 */
[----:B------:R-:W-:-:S13]  /*1410*/  PLOP3.LUT P0, PT, PT, PT, UP1, 0x80, 0x0 ;  /* 0x000000000000781c */ /* 0x000fda0003f0f018 */
[----:B------:R-:W-:Y:S05]  /*1420*/  @P0 EXIT ;  /* 0x000000000000094d */ /* 0x000fea0003800000 */
.L_x_17:
[----:B------:R-:W-:-:S08]  /*1430*/  NOP ;  /* 0x0000000000007918 */ /* 0x000fd00000000000 */
[----:B------:R-:W0:Y:S02]  /*1440*/  USETMAXREG.TRY_ALLOC.CTAPOOL UP1, 0xe8 ;  /* 0x000000e8000079c8 */ /* 0x000e240008020600 */
[----:B0-----:R-:W-:-:S13]  /*1450*/  PLOP3.LUT P0, PT, PT, PT, UP1, 0x80, 0x0 ;  /* 0x000000000000781c */ /* 0x001fda0003f0f018 */
[----:B------:R-:W-:Y:S05]  /*1460*/  @!P0 BRA `(.L_x_17) ;  /* 0xfffffffc00f08947 */ /* 0x000fea000383ffff */
[----:B------:R-:W-:-:S13]  /*1470*/  LOP3.LUT P0, RZ, R0, 0xff, RZ, 0xc0, !PT ;  /* 0x000000ff00ff7812 */ /* 0x000fda000780c0ff */
[----:B------:R-:W-:Y:S05]  /*1480*/  @!P0 EXIT ;  /* 0x000000000000894d */ /* 0x000fea0003800000 */
[CC--:B------:R-:W-:Y:S01]  /*1490*/  LEA.HI R0, R9.reuse, R4.reuse, RZ, 0x2 ;  /* 0x0000000409007211 */ /* 0x0c0fe200078f10ff */
[----:B------:R-:W0:Y:S01]  /*14a0*/  S2UR UR5, SR_CgaCtaId ;  /* 0x00000000000579c3 */ /* 0x000e220000008800 */
[----:B------:R-:W-:Y:S01]  /*14b0*/  LEA.HI R9, R9, R4, RZ, 0x5 ;  /* 0x0000000409097211 */ /* 0x000fe200078f28ff */
[----:B------:R-:W-:Y:S01]  /*14c0*/  USHF.R.U32.HI UR4, URZ, 0x2, UR38 ;  /* 0x000000023f047899 */ /* 0x000fe20008011626 */
[--C-:B------:R-:W-:Y:S01]  /*14d0*/  SHF.R.S32.HI R58, RZ, 0x2, R0.reuse ;  /* 0x00000002ff3a7819 */ /* 0x100fe20000011400 */
[----:B------:R-:W-:Y:S01]  /*14e0*/  UMOV UR40, 0x400 ;  /* 0x0000040000287882 */ /* 0x000fe20000000000 */
[----:B------:R-:W-:Y:S01]  /*14f0*/  SHF.R.S32.HI R3, RZ, 0x1f, R0 ;  /* 0x0000001fff037819 */ /* 0x000fe20000011400 */
[----:B------:R-:W-:Y:S01]  /*1500*/  ULOP3.LUT UR43, UR38, 0x3, URZ, 0xc0, !UPT ;  /* 0x00000003262b7892 */ /* 0x000fe2000f8ec03f */
[----:B------:R-:W-:Y:S01]  /*1510*/  SHF.R.S32.HI R9, RZ, 0x5, R9 ;  /* 0x00000005ff097819 */ /* 0x000fe20000011409 */
[----:B------:R-:W2:Y:S01]  /*1520*/  LDC.64 R62, c[0x0][0x5c8] ;  /* 0x00017200ff3e7b82 */ /* 0x000ea20000000a00 */
[----:B------:R-:W-:Y:S01]  /*1530*/  LEA.HI R6, R3, R58, RZ, 0x3 ;  /* 0x0000003a03067211 */ /* 0x000fe200078f18ff */
[----:B------:R-:W-:Y:S01]  /*1540*/  ULOP3.LUT UR4, UR4, 0x1, URZ, 0xc0, !UPT ;  /* 0x0000000104047892 */ /* 0x000fe2000f8ec03f */
[----:B------:R-:W-:Y:S01]  /*1550*/  LOP3.LUT R3, R0, 0xfffffffc, RZ, 0xc0, !PT ;  /* 0xfffffffc00037812 */ /* 0x000fe200078ec0ff */
[----:B------:R-:W-:Y:S01]  /*1560*/  VIADD R0, R5, 0xffffffff ;  /* 0xffffffff05007836 */ /* 0x000fe20000000000 */
[----:B------:R-:W-:Y:S01]  /*1570*/  LOP3.LUT R59, R6, 0xfffffff8, RZ, 0xc0, !PT ;  /* 0xfffffff8063b7812 */ /* 0x000fe200078ec0ff */
[----:B------:R-:W-:-:S02]  /*1580*/  USEL UR43, UR43, URZ, !UP0 ;  /* 0x0000003f2b2b7287 */ /* 0x000fc4000c000000 */
[----:B------:R-:W-:Y:S01]  /*1590*/  IMAD.IADD R3, R4, 0x1, -R3 ;  /* 0x0000000104037824 */ /* 0x000fe200078e0a03 */
[----:B------:R-:W-:Y:S01]  /*15a0*/  UISETP.EQ.U32.AND UP0, UPT, UR4, 0x1, !UP0 ;  /* 0x000000010400788c */ /* 0x000fe2000c702070 */
[----:B------:R-:W1:Y:S01]  /*15b0*/  LDC R4, c[0x0][0x288] ;  /* 0x0000a200ff047b82 */ /* 0x000e620000000800 */
[----:B------:R-:W-:Y:S01]  /*15c0*/  IMAD.IADD R58, R58, 0x1, -R59 ;  /* 0x000000013a3a7824 */ /* 0x000fe200078e0a3b */
[C---:B------:R-:W-:Y:S01]  /*15d0*/  ISETP.NE.AND P0, PT, R0.reuse, RZ, PT ;  /* 0x000000ff0000720c */ /* 0x040fe20003f05270 */
[----:B------:R-:W-:Y:S01]  /*15e0*/  IMAD.SHL.U32 R0, R0, 0x8, RZ ;  /* 0x0000000800007824 */ /* 0x000fe200078e00ff */
[----:B------:R-:W-:Y:S01]  /*15f0*/  UISETP.LT.AND UP1, UPT, UR38, 0x1, UPT ;  /* 0x000000012600788c */ /* 0x000fe2000bf21270 */
[----:B------:R-:W-:Y:S01]  /*1600*/  IMAD.SHL.U32 R60, R3, 0x2, RZ ;  /* 0x00000002033c7824 */ /* 0x000fe200078e00ff */
[----:B0-----:R-:W-:Y:S01]  /*1610*/  ULEA UR40, UR5, UR40, 0x18 ;  /* 0x0000002805287291 */ /* 0x001fe2000f8ec03f */
[--C-:B------:R-:W-:Y:S01]  /*1620*/  SHF.R.S32.HI R59, RZ, 0x1f, R58.reuse ;  /* 0x0000001fff3b7819 */ /* 0x100fe2000001143a */
[C-C-:B------:R-:W-:Y:S01]  /*1630*/  IMAD R66, R9.reuse, -0x10, -R58.reuse ;  /* 0xfffffff009427824 */ /* 0x140fe200078e0a3a */
[----:B------:R-:W-:Y:S01]  /*1640*/  LOP3.LUT R0, R0, 0x8, RZ, 0xc0, !PT ;  /* 0x0000000800007812 */ /* 0x000fe200078ec0ff */
[----:B------:R-:W-:Y:S01]  /*1650*/  UIADD3 UR4, UR40, 0x180, URZ ;  /* 0x0000018028047890 */ /* 0x000fe2000fffe03f */
[----:B------:R-:W-:Y:S01]  /*1660*/  SEL R68, RZ, 0x1, P0 ;  /* 0x00000001ff447807 */ /* 0x000fe20000000000 */
[----:B------:R-:W-:Y:S01]  /*1670*/  UIADD3 UR5, UR40, 0x20180, URZ ;  /* 0x0002018028057890 */ /* 0x000fe2000fffe03f */
[----:B------:R-:W-:Y:S01]  /*1680*/  IMAD.WIDE R58, R9, 0x10, R58 ;  /* 0x00000010093a7825 */ /* 0x000fe200078e023a */
[----:B------:R-:W-:Y:S01]  /*1690*/  UIADD3 UR52, UR40, 0x50, URZ ;  /* 0x0000005028347890 */ /* 0x000fe2000fffe03f */
[C---:B--2---:R-:W-:Y:S01]  /*16a0*/  SHF.L.U64.HI R57, R62.reuse, 0x3, R63 ;  /* 0x000000033e397819 */ /* 0x044fe2000001023f */
[----:B------:R-:W-:Y:S01]  /*16b0*/  USHF.R.U32.HI UR4, URZ, 0x4, UR4 ;  /* 0x000000043f047899 */ /* 0x000fe20008011604 */
[----:B------:R-:W-:Y:S01]  /*16c0*/  IMAD.SHL.U32 R62, R62, 0x8, RZ ;  /* 0x000000083e3e7824 */ /* 0x000fe200078e00ff */
[----:B------:R-:W-:Y:S01]  /*16d0*/  USHF.R.U32.HI UR5, URZ, 0x4, UR5 ;  /* 0x000000043f057899 */ /* 0x000fe20008011605 */
[C---:B------:R-:W-:Y:S01]  /*16e0*/  LOP3.LUT R69, R0.reuse, 0x8, RZ, 0x3c, !PT ;  /* 0x0000000800457812 */ /* 0x040fe200078e3cff */
[----:B------:R-:W-:Y:S01]  /*16f0*/  ULDC UR42, c[0x0][0x658] ;  /* 0x00019600002a7ab9 */ /* 0x000fe20000000800 */
[----:B------:R-:W-:Y:S01]  /*1700*/  UMOV UR6, 0xffffffff ;  /* 0xffffffff00067882 */ /* 0x000fe20000000000 */
[----:B------:R-:W-:Y:S01]  /*1710*/  ULDC UR8, c[0x0][0x284] ;  /* 0x0000a10000087ab9 */ /* 0x000fe20000000800 */
[----:B------:R-:W-:Y:S01]  /*1720*/  USEL UR50, UR38, 0x1, UP1 ;  /* 0x0000000126327887 */ /* 0x000fe20008800000 */
[----:B-1----:R-:W-:Y:S01]  /*1730*/  IMAD R63, R3, -0x2, R4 ;  /* 0xfffffffe033f7824 */ /* 0x002fe200078e0204 */
[----:B------:R-:W-:Y:S01]  /*1740*/  USHF.L.U32 UR6, UR6, UR42, URZ ;  /* 0x0000002a06067299 */ /* 0x000fe2000800063f */
[----:B------:R-:W-:Y:S01]  /*1750*/  LEA R64, R5, UR52, 0x3 ;  /* 0x0000003405407c11 */ /* 0x000fe2000f8e18ff */
[----:B------:R-:W-:Y:S01]  /*1760*/  ULOP3.LUT UR4, UR4, 0x3fff, URZ, 0xc0, !UPT ;  /* 0x00003fff04047892 */ /* 0x000fe2000f8ec03f */
[----:B------:R-:W-:Y:S01]  /*1770*/  LOP3.LUT R65, R0, 0x18, RZ, 0x3c, !PT ;  /* 0x0000001800417812 */ /* 0x000fe200078e3cff */
[----:B------:R-:W-:Y:S01]  /*1780*/  ULOP3.LUT UR5, UR5, 0x3fff, URZ, 0xc0, !UPT ;  /* 0x00003fff05057892 */ /* 0x000fe2000f8ec03f */
[----:B------:R-:W-:Y:S01]  /*1790*/  SHF.R.S32.HI R61, RZ, 0x1f, R60 ;  /* 0x0000001fff3d7819 */ /* 0x000fe2000001143c */
[----:B------:R-:W-:Y:S01]  /*17a0*/  VIADD R66, R66, UR8 ;  /* 0x0000000842427c36 */ /* 0x000fe20008000000 */
[----:B------:R-:W-:Y:S01]  /*17b0*/  ULDC UR41, c[0x0][0x600] ;  /* 0x0001800000297ab9 */ /* 0x000fe20000000800 */
[----:B------:R-:W-:Y:S01]  /*17c0*/  UMOV UR7, 0x1 ;  /* 0x0000000100077882 */ /* 0x000fe20000000000 */
[----:B------:R-:W-:-:S02]  /*17d0*/  ULOP3.LUT UR51, UR39, 0x1, URZ, 0xfc, !UPT ;  /* 0x0000000127337892 */ /* 0x000fc4000f8efc3f */
[----:B------:R-:W-:Y:S02]  /*17e0*/  USHF.L.U32 UR49, UR38, 0x1, URZ ;  /* 0x0000000126317899 */ /* 0x000fe4000800063f */
[----:B------:R-:W-:Y:S02]  /*17f0*/  USHF.L.U64.HI UR36, UR54, 0x1, UR37 ;  /* 0x0000000136247899 */ /* 0x000fe40008010225 */
[----:B------:R-:W-:Y:S02]  /*1800*/  UIADD3 UR41, UR41, -0x1, URZ ;  /* 0xffffffff29297890 */ /* 0x000fe4000fffe03f */
[----:B------:R-:W-:Y:S02]  /*1810*/  USHF.L.U32 UR42, UR7, UR42, URZ ;  /* 0x0000002a072a7299 */ /* 0x000fe4000800063f */
[----:B------:R-:W-:Y:S02]  /*1820*/  UIADD3 UR50, -UR50, UR38, URZ ;  /* 0x0000002632327290 */ /* 0x000fe4000fffe13f */
[----:B------:R-:W-:-:S02]  /*1830*/  ULOP3.LUT UR44, URZ, UR6, URZ, 0x33, !UPT ;  /* 0x000000063f2c7292 */ /* 0x000fc4000f8e333f */
[----:B------:R-:W-:Y:S02]  /*1840*/  USEL UR46, URZ, 0x1, !UP0 ;  /* 0x000000013f2e7887 */ /* 0x000fe4000c000000 */
[----:B------:R-:W-:Y:S02]  /*1850*/  ULOP3.LUT UR47, UR4, 0x10000, URZ, 0xfc, !UPT ;  /* 0x00010000042f7892 */ /* 0x000fe4000f8efc3f */
[----:B------:R-:W-:-:S12]  /*1860*/  ULOP3.LUT UR48, UR5, 0x10000, URZ, 0xfc, !UPT ;  /* 0x0001000005307892 */ /* 0x000fd8000f8efc3f */
.L_x_101:
[----:B------:R-:W-:-:S04]  /*1870*/  SHF.L.U32 R3, R68, 0x1f, RZ ;  /* 0x0000001f44037819 */ /* 0x000fc800000006ff */
[----:B------:R-:W0:Y:S02]  /*1880*/  SYNCS.PHASECHK.TRANS64.TRYWAIT P0, [R64+URZ+-0x8], R3 ;  /* 0xfffff803400075a7 */ /* 0x000e24000800017f */
[----:B012345:R-:W-:Y:S05]  /*1890*/  @!P0 BRA `(.L_x_18) ;  /* 0x00000050003c8947 */ /* 0x03ffea0003800000 */
.L_x_123:
[----:B------:R-:W-:Y:S02]  /*18a0*/  ULDC UR4, c[0x0][0x28c] ;  /* 0x0000a30000047ab9 */ /* 0x000fe40000000800 */
[----:B------:R-:W-:-:S13]  /*18b0*/  ISETP.LT.AND P0, PT, RZ, UR4, PT ;  /* 0x00000004ff007c0c */ /* 0x000fda000bf01270 */
[----:B------:R-:W-:Y:S05]  /*18c0*/  @P0 BRA `(.L_x_19) ;  /* 0x0000000000400947 */ /* 0x000fea0003800000 */
[----:B------:R-:W-:Y:S01]  /*18d0*/  MOV R0, 0x0 ;  /* 0x0000000000007802 */ /* 0x000fe20000000f00 */
[----:B------:R-:W-:Y:S01]  /*18e0*/  ULDC.64 UR4, c[0x4][0x68] ;  /* 0x01001a0000047ab9 */ /* 0x000fe20000000a00 */
[----:B------:R-:W-:Y:S01]  /*18f0*/  ULDC.64 UR6, c[0x4][0x8] ;  /* 0x0100020000067ab9 */ /* 0x000fe20000000a00 */
[----:B------:R-:W-:Y:S01]  /*1900*/  IMAD.U32 R4, RZ, RZ, UR4 ;  /* 0x00000004ff047e24 */ /* 0x000fe2000f8e00ff */
[----:B------:R1:W2:Y:S01]  /*1910*/  LDC.64 R14, c[0x4][R0] ;  /* 0x01000000000e7b82 */ /* 0x0002a20000000a00 */
[----:B------:R-:W-:Y:S01]  /*1920*/  IMAD.U32 R5, RZ, RZ, UR5 ;  /* 0x00000005ff057e24 */ /* 0x000fe2000f8e00ff */
[----:B------:R-:W-:Y:S01]  /*1930*/  ULDC.64 UR4, c[0x4][0x70] ;  /* 0x01001c0000047ab9 */ /* 0x000fe20000000a00 */
[----:B------:R-:W-:Y:S02]  /*1940*/  IMAD.U32 R10, RZ, RZ, UR6 ;  /* 0x00000006ff0a7e24 */ /* 0x000fe4000f8e00ff */
[----:B------:R-:W-:Y:S02]  /*1950*/  IMAD.U32 R6, RZ, RZ, UR4 ;  /* 0x00000004ff067e24 */ /* 0x000fe4000f8e00ff */
[----:B------:R-:W-:-:S02]  /*1960*/  IMAD.U32 R7, RZ, RZ, UR5 ;  /* 0x00000005ff077e24 */ /* 0x000fc4000f8e00ff */
[----:B------:R-:W-:Y:S02]  /*1970*/  IMAD.U32 R11, RZ, RZ, UR7 ;  /* 0x00000007ff0b7e24 */ /* 0x000fe4000f8e00ff */
[----:B------:R-:W-:Y:S02]  /*1980*/  IMAD.MOV.U32 R8, RZ, RZ, 0x1e1 ;  /* 0x000001e1ff087424 */ /* 0x000fe400078e00ff */
[----:B------:R-:W-:Y:S02]  /*1990*/  IMAD.MOV.U32 R12, RZ, RZ, 0x1 ;  /* 0x00000001ff0c7424 */ /* 0x000fe400078e00ff */
[----:B-1----:R-:W-:-:S07]  /*19a0*/  IMAD.MOV.U32 R13, RZ, RZ, RZ ;  /* 0x000000ffff0d7224 */ /* 0x002fce00078e00ff */
[----:B------:R-:W-:-:S07]  /*19b0*/  LEPC R20, `(.L_x_19) ;  /* 0x000000001014794e */ /* 0x000fce0000000000 */
[----:B0-2--5:R-:W-:Y:S05]  /*19c0*/  CALL.ABS.NOINC R14 ;  /* 0x000000000e007343 */ /* 0x025fea0003c00000 */
.L_x_19:
[----:B------:R-:W-:-:S05]  /*19d0*/  IMAD.U32 R0, RZ, RZ, UR51 ;  /* 0x00000033ff007e24 */ /* 0x000fca000f8e00ff */
[----:B------:R-:W-:-:S13]  /*19e0*/  ISETP.NE.AND P0, PT, R0, 0x3, PT ;  /* 0x000000030000780c */ /* 0x000fda0003f05270 */
[----:B------:R-:W-:Y:S05]  /*19f0*/  @!P0 BRA `(.L_x_20) ;  /* 0x0000000000048947 */ /* 0x000fea0003800000 */
[----:B------:R-:W-:Y:S01]  /*1a00*/  BPT.TRAP 0x1 ;  /* 0x000000040000795c */ /* 0x000fe20000300000 */
.L_x_20:
[----:B0-----:R-:W-:Y:S02]  /*1a10*/  IMAD.U32 R3, RZ, RZ, UR43 ;  /* 0x0000002bff037e24 */ /* 0x001fe4000f8e00ff */
[----:B------:R-:W-:-:S03]  /*1a20*/  IMAD.U32 R0, RZ, RZ, UR46 ;  /* 0x0000002eff007e24 */ /* 0x000fc6000f8e00ff */
[----:B------:R-:W-:Y:S02]  /*1a30*/  LEA R3, R3, UR40, 0x3 ;  /* 0x0000002803037c11 */ /* 0x000fe4000f8e18ff */
[----:B------:R-:W-:-:S04]  /*1a40*/  SHF.L.U32 R0, R0, 0x1f, RZ ;  /* 0x0000001f00007819 */ /* 0x000fc800000006ff */
[----:B------:R0:W1:Y:S01]  /*1a50*/  SYNCS.PHASECHK.TRANS64.TRYWAIT P1, [R3+URZ], R0 ;  /* 0x00000000030075a7 */ /* 0x000062000802017f */
[----:B------:R-:W-:Y:S05]  /*1a60*/  @!P0 BRA `(.L_x_21) ;  /* 0x0000000000048947 */ /* 0x000fea0003800000 */
[----:B------:R-:W-:Y:S01]  /*1a70*/  BPT.TRAP 0x1 ;  /* 0x000000040000795c */ /* 0x000fe20000300000 */
.L_x_21:
[----:B-1----:R-:W-:Y:S05]  /*1a80*/  @P1 BRA `(.L_x_22) ;  /* 0x0000000000081947 */ /* 0x002fea0003800000 */
[----:B------:R-:W1:Y:S02]  /*1a90*/  SYNCS.PHASECHK.TRANS64.TRYWAIT P1, [R3+URZ], R0 ;  /* 0x00000000030075a7 */ /* 0x000e64000802017f */
[----:B-1----:R-:W-:Y:S05]  /*1aa0*/  @!P1 BRA `(.L_x_23) ;  /* 0x0000004c00cc9947 */ /* 0x002fea0003800000 */
.L_x_22:
[----:B------:R-:W-:Y:S05]  /*1ab0*/  WARPSYNC.ALL ;  /* 0x0000000000007948 */ /* 0x000fea0003800000 */
[----:B------:R-:W-:Y:S01]  /*1ac0*/  ULEA UR9, UR43, UR47, 0xb ;  /* 0x0000002f2b097291 */ /* 0x000fe2000f8e583f */
[----:B------:R-:W-:Y:S01]  /*1ad0*/  WARPGROUP.ARRIVE ;  /* 0x00000000000079c5 */ /* 0x000fe20000000000 */
[----:B------:R-:W-:Y:S01]  /*1ae0*/  ULEA UR8, UR43, UR48, 0xb ;  /* 0x000000302b087291 */ /* 0x000fe2000f8e583f */
[----:B01----:R-:W-:Y:S01]  /*1af0*/  IMAD.U32 R0, RZ, RZ, UR50 ;  /* 0x00000032ff007e24 */ /* 0x003fe2000f8e00ff */
[----:B------:R-:W-:Y:S01]  /*1b00*/  UMOV UR5, 0x40000040 ;  /* 0x4000004000057882 */ /* 0x000fe20000000000 */
[----:B------:R-:W-:-:S02]  /*1b10*/  UMOV UR7, 0x40000040 ;  /* 0x4000004000077882 */ /* 0x000fc40000000000 */
[----:B------:R-:W-:Y:S01]  /*1b20*/  UMOV UR4, UR9 ;  /* 0x0000000900047c82 */ /* 0x000fe20008000000 */
[----:B------:R-:W-:Y:S01]  /*1b30*/  ISETP.GE.AND P1, PT, R0, 0x1, PT ;  /* 0x000000010000780c */ /* 0x000fe20003f26270 */
[----:B------:R-:W-:Y:S02]  /*1b40*/  UMOV UR6, UR8 ;  /* 0x0000000800067c82 */ /* 0x000fe40008000000 */
[----:B------:R-:W-:Y:S01]  /*1b50*/  HGMMA.64x64x8.F32.TF32 R24, gdesc[UR4], RZ, !UPT, gsb0 ;  /* 0x04e00000041879f0 */ /* 0x000fe2000c0028ff */
[----:B------:R-:W-:Y:S02]  /*1b60*/  UIADD3 UR4, UR9, 0x2, URZ ;  /* 0x0000000209047890 */ /* 0x000fe4000fffe03f */
[----:B------:R-:W-:Y:S01]  /*1b70*/  UIADD3 UR6, UR8, 0x2, URZ ;  /* 0x0000000208067890 */ /* 0x000fe2000fffe03f */
[----:B------:R-:W-:Y:S01]  /*1b80*/  UMOV UR5, 0x40000040 ;  /* 0x4000004000057882 */ /* 0x000fe20000000000 */
[----:B------:R-:W-:Y:S01]  /*1b90*/  UMOV UR7, 0x40000040 ;  /* 0x4000004000077882 */ /* 0x000fe20000000000 */
[----:B------:R-:W-:-:S02]  /*1ba0*/  WARPGROUP.DEPBAR.LE gsb0, 0x0 ;  /* 0x00008000000079c5 */ /* 0x000fc40000010000 */
[----:B------:R-:W-:-:S06]  /*1bb0*/  WARPGROUP.ARRIVE ;  /* 0x00000000000079c5 */ /* 0x000fcc0000000000 */
[----:B------:R-:W-:Y:S01]  /*1bc0*/  HGMMA.64x64x8.F32.TF32 R24, gdesc[UR4], R24, gsb0 ;  /* 0x04e00000041879f0 */ /* 0x000fe20008002818 */
[----:B------:R-:W-:Y:S02]  /*1bd0*/  UIADD3 UR4, UR9, 0x4, URZ ;  /* 0x0000000409047890 */ /* 0x000fe4000fffe03f */
[----:B------:R-:W-:Y:S01]  /*1be0*/  UIADD3 UR6, UR8, 0x4, URZ ;  /* 0x0000000408067890 */ /* 0x000fe2000fffe03f */
[----:B------:R-:W-:Y:S01]  /*1bf0*/  UMOV UR5, 0x40000040 ;  /* 0x4000004000057882 */ /* 0x000fe20000000000 */
[----:B------:R-:W-:Y:S01]  /*1c00*/  UMOV UR7, 0x40000040 ;  /* 0x4000004000077882 */ /* 0x000fe20000000000 */
[----:B------:R-:W-:Y:S02]  /*1c10*/  WARPGROUP.DEPBAR.LE gsb0, 0x0 ;  /* 0x00008000000079c5 */ /* 0x000fe40000010000 */
        /* <DEDUP_REMOVED lines=92> */
[----:B------:R-:W-:Y:S03]  /*21e0*/  HGMMA.64x64x8.F32.TF32 R24, gdesc[UR4], R24, gsb0 ;  /* 0x04e00000041879f0 */ /* 0x000fe60008002818 */
[----:B------:R-:W-:Y:S02]  /*21f0*/  WARPGROUP.DEPBAR.LE gsb0, 0x0 ;  /* 0x00008000000079c5 */ /* 0x000fe40000010000 */
[----:B------:R-:W-:Y:S05]  /*2200*/  @!P1 BRA `(.L_x_24) ;  /* 0x0000000800689947 */ /* 0x000fea0003800000 */
[----:B------:R-:W-:Y:S01]  /*2210*/  UIADD3 UR8, UR43, 0x1, URZ ;  /* 0x000000012b087890 */ /* 0x000fe2000fffe03f */
[----:B------:R-:W-:Y:S02]  /*2220*/  IMAD.U32 R0, RZ, RZ, UR50 ;  /* 0x00000032ff007e24 */ /* 0x000fe4000f8e00ff */
[----:B------:R-:W-:Y:S01]  /*2230*/  IMAD.U32 R3, RZ, RZ, UR43 ;  /* 0x0000002bff037e24 */ /* 0x000fe2000f8e00ff */
[----:B------:R-:W-:-:S04]  /*2240*/  UISETP.NE.AND UP0, UPT, UR8, 0x4, UPT ;  /* 0x000000040800788c */ /* 0x000fc8000bf05270 */
[----:B------:R-:W-:Y:S02]  /*2250*/  USEL UR4, URZ, 0x1, UP0 ;  /* 0x000000013f047887 */ /* 0x000fe40008000000 */
[----:B------:R-:W-:Y:S02]  /*2260*/  USEL UR8, UR8, URZ, UP0 ;  /* 0x0000003f08087287 */ /* 0x000fe40008000000 */
[----:B------:R-:W-:-:S06]  /*2270*/  ULOP3.LUT UR4, UR46, UR4, URZ, 0x3c, !UPT ;  /* 0x000000042e047292 */ /* 0x000fcc000f8e3c3f */
[----:B------:R-:W-:-:S07]  /*2280*/  IMAD.U32 R6, RZ, RZ, UR4 ;  /* 0x00000004ff067e24 */ /* 0x000fce000f8e00ff */
.L_x_31:
[----:B------:R-:W-:Y:S05]  /*2290*/  @!P0 BRA `(.L_x_25) ;  /* 0x0000000000048947 */ /* 0x000fea0003800000 */
[----:B------:R-:W-:Y:S01]  /*22a0*/  BPT.TRAP 0x1 ;  /* 0x000000040000795c */ /* 0x000fe20000300000 */
.L_x_25:
[----:B------:R-:W-:Y:S01]  /*22b0*/  ULEA UR4, UR8, UR40, 0x3 ;  /* 0x0000002808047291 */ /* 0x000fe2000f8e183f */
[----:B------:R-:W-:-:S08]  /*22c0*/  SHF.L.U32 R4, R6, 0x1f, RZ ;  /* 0x0000001f06047819 */ /* 0x000fd000000006ff */
[----:B------:R0:W1:Y:S01]  /*22d0*/  SYNCS.PHASECHK.TRANS64.TRYWAIT P1, [UR4], R4 ;  /* 0x00000004ff0075a7 */ /* 0x0000620008020144 */
[----:B------:R-:W-:Y:S05]  /*22e0*/  @!P0 BRA `(.L_x_26) ;  /* 0x0000000000048947 */ /* 0x000fea0003800000 */
[----:B------:R-:W-:Y:S01]  /*22f0*/  BPT.TRAP 0x1 ;  /* 0x000000040000795c */ /* 0x000fe20000300000 */
.L_x_26:
[----:B-1----:R-:W-:Y:S05]  /*2300*/  @P1 BRA `(.L_x_27) ;  /* 0x0000000000081947 */ /* 0x002fea0003800000 */
[----:B------:R-:W1:Y:S02]  /*2310*/  SYNCS.PHASECHK.TRANS64.TRYWAIT P1, [UR4], R4 ;  /* 0x00000004ff0075a7 */ /* 0x000e640008020144 */
[----:B-1----:R-:W-:Y:S05]  /*2320*/  @!P1 BRA `(.L_x_28) ;  /* 0x0000004400c09947 */ /* 0x002fea0003800000 */
.L_x_27:
[----:B------:R-:W-:Y:S01]  /*2330*/  ULEA UR9, UR8, UR48, 0xb ;  /* 0x0000003008097291 */ /* 0x000fe2000f8e583f */
[----:B------:R-:W-:Y:S01]  /*2340*/  WARPGROUP.ARRIVE ;  /* 0x00000000000079c5 */ /* 0x000fe20000000000 */
[----:B------:R-:W-:Y:S01]  /*2350*/  ULEA UR10, UR8, UR47, 0xb ;  /* 0x0000002f080a7291 */ /* 0x000fe2000f8e583f */
[----:B------:R-:W-:Y:S01]  /*2360*/  UMOV UR7, 0x40000040 ;  /* 0x4000004000077882 */ /* 0x000fe20000000000 */
[----:B------:R-:W-:-:S03]  /*2370*/  UMOV UR5, 0x40000040 ;  /* 0x4000004000057882 */ /* 0x000fc60000000000 */
[----:B------:R-:W-:Y:S02]  /*2380*/  UMOV UR6, UR9 ;  /* 0x0000000900067c82 */ /* 0x000fe40008000000 */
[----:B------:R-:W-:Y:S02]  /*2390*/  UMOV UR4, UR10 ;  /* 0x0000000a00047c82 */ /* 0x000fe40008000000 */
[----:B------:R-:W-:Y:S01]  /*23a0*/  HGMMA.64x64x8.F32.TF32 R24, gdesc[UR4], R24, gsb0 ;  /* 0x04e00000041879f0 */ /* 0x000fe20008002818 */
        /* <DEDUP_REMOVED lines=107> */
[----:B------:R-:W-:Y:S01]  /*2a60*/  BPT.TRAP 0x1 ;  /* 0x000000040000795c */ /* 0x000fe20000300000 */
.L_x_29:
[----:B------:R-:W-:Y:S01]  /*2a70*/  ISETP.NE.AND P1, PT, R67, RZ, PT ;  /* 0x000000ff4300720c */ /* 0x000fe20003f25270 */
[----:B------:R-:W-:-:S12]  /*2a80*/  UISETP.GT.U32.AND UP0, UPT, UR39, 0x1, UPT ;  /* 0x000000012700788c */ /* 0x000fd8000bf04070 */
[----:B01----:R-:W-:-:S05]  /*2a90*/  @P1 LEA R4, R3, UR40, 0x3 ;  /* 0x0000002803041c11 */ /* 0x003fca000f8e18ff */
[----:B------:R-:W-:-:S05]  /*2aa0*/  @P1 VIADD R5, R4, 0x20 ;  /* 0x0000002004051836 */ /* 0x000fca0000000000 */
[----:B------:R-:W-:-:S04]  /*2ab0*/  @P1 PRMT R5, R22, 0x654, R5 ;  /* 0x0000065416051816 */ /* 0x000fc80000000005 */
[----:B------:R0:W-:Y:S01]  /*2ac0*/  @P1 SYNCS.ARRIVE.TRANS64.RED.A1T0 RZ, [R5+URZ], RZ ;  /* 0x000000ff05ff19a7 */ /* 0x0001e2000810043f */
[----:B------:R-:W-:-:S13]  /*2ad0*/  PLOP3.LUT P1, PT, PT, PT, UP0, 0x80, 0x0 ;  /* 0x000000000000781c */ /* 0x000fda0003f2f008 */
[----:B0-----:R-:W-:Y:S05]  /*2ae0*/  @P1 BRA `(.L_x_30) ;  /* 0x0000000000041947 */ /* 0x001fea0003800000 */
[----:B------:R-:W-:Y:S01]  /*2af0*/  BPT.TRAP 0x1 ;  /* 0x000000040000795c */ /* 0x000fe20000300000 */
.L_x_30:
[----:B------:R-:W-:Y:S01]  /*2b00*/  UIADD3 UR8, UR8, 0x1, URZ ;  /* 0x0000000108087890 */ /* 0x000fe2000fffe03f */
[C---:B------:R-:W-:Y:S01]  /*2b10*/  ISETP.GT.AND P2, PT, R0.reuse, 0x1, PT ;  /* 0x000000010000780c */ /* 0x040fe20003f44270 */
[----:B------:R-:W-:Y:S02]  /*2b20*/  VIADD R3, R3, 0x1 ;  /* 0x0000000103037836 */ /* 0x000fe40000000000 */
[----:B------:R-:W-:Y:S01]  /*2b30*/  UISETP.NE.AND UP0, UPT, UR8, 0x4, UPT ;  /* 0x000000040800788c */ /* 0x000fe2000bf05270 */
[----:B------:R-:W-:Y:S02]  /*2b40*/  VIADD R0, R0, 0xffffffff ;  /* 0xffffffff00007836 */ /* 0x000fe40000000000 */
[C---:B------:R-:W-:Y:S01]  /*2b50*/  ISETP.NE.AND P1, PT, R3.reuse, 0x4, PT ;  /* 0x000000040300780c */ /* 0x040fe20003f25270 */
[----:B------:R-:W-:Y:S02]  /*2b60*/  USEL UR4, URZ, 0x1, UP0 ;  /* 0x000000013f047887 */ /* 0x000fe40008000000 */
[----:B------:R-:W-:Y:S01]  /*2b70*/  USEL UR8, UR8, URZ, UP0 ;  /* 0x0000003f08087287 */ /* 0x000fe20008000000 */
[----:B------:R-:W-:-:S03]  /*2b80*/  SEL R3, R3, RZ, P1 ;  /* 0x000000ff03037207 */ /* 0x000fc60000800000 */
[----:B------:R-:W-:Y:S01]  /*2b90*/  LOP3.LUT R6, R6, UR4, RZ, 0x3c, !PT ;  /* 0x0000000406067c12 */ /* 0x000fe2000f8e3cff */
[----:B------:R-:W-:Y:S07]  /*2ba0*/  @P2 BRA `(.L_x_31) ;  /* 0xfffffff400b82947 */ /* 0x000fee000383ffff */
.L_x_24:
[----:B------:R-:W0:Y:S01]  /*2bb0*/  LDC R0, c[0x0][0x28c] ;  /* 0x0000a300ff007b82 */ /* 0x000e220000000800 */
[----:B------:R1:W-:Y:S01]  /*2bc0*/  SYNCS.ARRIVE.TRANS64.A1T0 RZ, [R69+UR52], RZ ;  /* 0x000000ff45ff79a7 */ /* 0x0003e20008100034 */
[----:B0-----:R-:W-:-:S13]  /*2bd0*/  ISETP.GE.AND P1, PT, R0, 0x1, PT ;  /* 0x000000010000780c */ /* 0x001fda0003f26270 */
[----:B-1----:R-:W-:Y:S05]  /*2be0*/  @!P1 BRA `(.L_x_32) ;  /* 0x0000000000409947 */ /* 0x002fea0003800000 */
[----:B------:R-:W-:Y:S05]  /*2bf0*/  @!P0 BRA `(.L_x_33) ;  /* 0x0000000000048947 */ /* 0x000fea0003800000 */
[----:B------:R-:W-:Y:S01]  /*2c00*/  BPT.TRAP 0x1 ;  /* 0x000000040000795c */ /* 0x000fe20000300000 */
.L_x_33:
[----:B------:R-:W-:Y:S01]  /*2c10*/  ISETP.NE.AND P0, PT, R67, RZ, PT ;  /* 0x000000ff4300720c */ /* 0x000fe20003f05270 */
[----:B------:R-:W-:-:S12]  /*2c20*/  IMAD.U32 R3, RZ, RZ, UR40 ;  /* 0x00000028ff037e24 */ /* 0x000fd8000f8e00ff */
[----:B------:R-:W-:-:S05]  /*2c30*/  VOTEU.ANY UP0, P0 ;  /* 0x00000000003f7886 */ /* 0x000fca0000000100 */
[----:B------:R-:W-:Y:S02]  /*2c40*/  @UP0 UIADD3 UR4, UR50, UR43, URZ ;  /* 0x0000002b32040290 */ /* 0x000fe4000fffe03f */
[----:B------:R-:W-:-:S04]  /*2c50*/  UISETP.GT.U32.AND UP0, UPT, UR39, 0x1, UPT ;  /* 0x000000012700788c */ /* 0x000fc8000bf04070 */
[----:B------:R-:W-:-:S04]  /*2c60*/  IMAD.U32 R0, RZ, RZ, UR4 ;  /* 0x00000004ff007e24 */ /* 0x000fc8000f8e00ff */
[----:B------:R-:W-:-:S05]  /*2c70*/  @P0 IMAD.SHL.U32 R0, R0, 0x8, RZ ;  /* 0x0000000800000824 */ /* 0x000fca00078e00ff */
[----:B------:R-:W-:-:S04]  /*2c80*/  @P0 LOP3.LUT R0, R0, 0x18, RZ, 0xc0, !PT ;  /* 0x0000001800000812 */ /* 0x000fc800078ec0ff */
[----:B------:R-:W-:-:S04]  /*2c90*/  @P0 IADD3 R3, R3, 0x20, R0 ;  /* 0x0000002003030810 */ /* 0x000fc80007ffe000 */
[----:B------:R-:W-:-:S04]  /*2ca0*/  @P0 PRMT R3, R22, 0x654, R3 ;  /* 0x0000065416030816 */ /* 0x000fc80000000003 */
[----:B------:R0:W-:Y:S01]  /*2cb0*/  @P0 SYNCS.ARRIVE.TRANS64.RED.A1T0 RZ, [R3+URZ], RZ ;  /* 0x000000ff03ff09a7 */ /* 0x0001e2000810043f */
[----:B------:R-:W-:-:S13]  /*2cc0*/  PLOP3.LUT P0, PT, PT, PT, UP0, 0x80, 0x0 ;  /* 0x000000000000781c */ /* 0x000fda0003f0f008 */
[----:B0-----:R-:W-:Y:S05]  /*2cd0*/  @P0 BRA `(.L_x_32) ;  /* 0x0000000000040947 */ /* 0x001fea0003800000 */
[----:B------:R-:W-:Y:S01]  /*2ce0*/  BPT.TRAP 0x1 ;  /* 0x000000040000795c */ /* 0x000fe20000300000 */
.L_x_32:
[----:B------:R-:W-:Y:S02]  /*2cf0*/  SHF.L.U32 R3, R68, 0x1f, RZ ;  /* 0x0000001f44037819 */ /* 0x000fe400000006ff */
[----:B------:R-:W-:Y:S02]  /*2d00*/  SHF.R.S32.HI R13, RZ, 0x1f, R19 ;  /* 0x0000001fff0d7819 */ /* 0x000fe40000011413 */
[----:B------:R-:W0:Y:S02]  /*2d10*/  SYNCS.PHASECHK.TRANS64.TRYWAIT P0, [R64+URZ+0x8], R3 ;  /* 0x00000803400075a7 */ /* 0x000e24000800017f */
[----:B0-----:R-:W-:Y:S05]  /*2d20*/  @!P0 BRA `(.L_x_34) ;  /* 0x0000003c00588947 */ /* 0x001fea0003800000 */
.L_x_124:
[----:B------:R-:W-:Y:S01]  /*2d30*/  IMAD.SHL.U32 R5, R18, 0x40, RZ ;  /* 0x0000004012057824 */ /* 0x000fe200078e00ff */
[----:B------:R-:W-:Y:S01]  /*2d40*/  ULDC UR6, c[0x0][0x284] ;  /* 0x0000a10000067ab9 */ /* 0x000fe20000000800 */
[----:B------:R-:W-:Y:S01]  /*2d50*/  IMAD.SHL.U32 R10, R2, 0x40, RZ ;  /* 0x00000040020a7824 */ /* 0x000fe200078e00ff */
[----:B------:R-:W-:Y:S01]  /*2d60*/  ULDC.64 UR4, c[0x0][0x5d0] ;  /* 0x0001740000047ab9 */ /* 0x000fe20000000a00 */
[----:B------:R-:W-:Y:S01]  /*2d70*/  IMAD.WIDE R14, R18, 0x40, R58 ;  /* 0x00000040120e7825 */ /* 0x000fe200078e023a */
[----:B------:R-:W-:Y:S01]  /*2d80*/  ISETP.GE.AND P0, PT, R5, UR6, PT ;  /* 0x0000000605007c0c */ /* 0x000fe2000bf06270 */
[----:B------:R-:W-:Y:S01]  /*2d90*/  ULDC UR6, c[0x0][0x288] ;  /* 0x0000a20000067ab9 */ /* 0x000fe20000000800 */
[----:B------:R-:W-:Y:S01]  /*2da0*/  SHF.R.S32.HI R11, RZ, 0x1f, R10 ;  /* 0x0000001fff0b7819 */ /* 0x000fe2000001140a */
[----:B------:R-:W-:Y:S01]  /*2db0*/  IMAD R0, R13, UR4, RZ ;  /* 0x000000040d007c24 */ /* 0x000fe2000f8e02ff */
[----:B------:R-:W-:Y:S01]  /*2dc0*/  ISETP.GE.OR P0, PT, R10, UR6, P0 ;  /* 0x000000060a007c0c */ /* 0x000fe20008706670 */
[----:B0-----:R-:W-:-:S04]  /*2dd0*/  IMAD.WIDE.U32 R2, R19, UR4, R60 ;  /* 0x0000000413027c25 */ /* 0x001fc8000f8e003c */
[----:B------:R-:W-:Y:S01]  /*2de0*/  IMAD R7, R19, UR5, R0 ;  /* 0x0000000513077c24 */ /* 0x000fe2000f8e0200 */
[----:B------:R-:W-:Y:S01]  /*2df0*/  IADD3 R2, P1, R10, R2, RZ ;  /* 0x000000020a027210 */ /* 0x000fe20007f3e0ff */
[----:B------:R-:W-:Y:S02]  /*2e00*/  ULDC.64 UR4, c[0x0][0x5c8] ;  /* 0x0001720000047ab9 */ /* 0x000fe40000000a00 */
[----:B------:R-:W-:Y:S01]  /*2e10*/  IMAD R9, R15, UR4, RZ ;  /* 0x000000040f097c24 */ /* 0x000fe2000f8e02ff */
[----:B------:R-:W-:-:S03]  /*2e20*/  IADD3.X R3, R11, R3, R7, P1, !PT ;  /* 0x000000030b037210 */ /* 0x000fc60000ffe407 */
[C---:B------:R-:W-:Y:S02]  /*2e30*/  IMAD R9, R14.reuse, UR5, R9 ;  /* 0x000000050e097c24 */ /* 0x040fe4000f8e0209 */
[----:B------:R-:W-:Y:S01]  /*2e40*/  IMAD.WIDE.U32 R20, R14, UR4, R2 ;  /* 0x000000040e147c25 */ /* 0x000fe2000f8e0002 */
[----:B------:R-:W-:Y:S06]  /*2e50*/  @P0 BRA `(.L_x_35) ;  /* 0x0000002000500947 */ /* 0x000fec0003800000 */
[----:B-----5:R-:W-:Y:S01]  /*2e60*/  FSETP.NEU.AND P1, PT, R56, RZ, PT ;  /* 0x000000ff3800720b */ /* 0x020fe20003f2d000 */
[----:B------:R-:W-:Y:S01]  /*2e70*/  IMAD.IADD R18, R63, 0x1, -R10 ;  /* 0x000000013f127824 */ /* 0x000fe200078e0a0a */
[----:B------:R-:W-:Y:S01]  /*2e80*/  BSSY B0, `(.L_x_35) ;  /* 0x0000211000007945 */ /* 0x000fe20003800000 */
[----:B------:R-:W-:Y:S02]  /*2e90*/  IMAD.IADD R0, R66, 0x1, -R5 ;  /* 0x0000000142007824 */ /* 0x000fe400078e0a05 */
[----:B------:R-:W-:Y:S01]  /*2ea0*/  IMAD.IADD R77, R21, 0x1, R9 ;  /* 0x00000001154d7824 */ /* 0x000fe200078e0209 */
[----:B------:R-:W-:-:S04]  /*2eb0*/  ISETP.GT.AND P0, PT, R18, RZ, PT ;  /* 0x000000ff1200720c */ /* 0x000fc80003f04270 */
[----:B------:R-:W-:-:S03]  /*2ec0*/  ISETP.GT.AND P2, PT, R0, RZ, P0 ;  /* 0x000000ff0000720c */ /* 0x000fc60000744270 */
[----:B------:R-:W-:Y:S10]  /*2ed0*/  @!P1 BRA `(.L_x_36) ;  /* 0x0000001400d49947 */ /* 0x000ff40003800000 */
[----:B------:R-:W0:Y:S01]  /*2ee0*/  LDC.64 R70, c[0x0][0x5b8] ;  /* 0x00016e00ff467b82 */ /* 0x000e220000000a00 */
[----:B------:R-:W-:-:S07]  /*2ef0*/  ULDC.64 UR4, c[0x0][0x5c0] ;  /* 0x0001700000047ab9 */ /* 0x000fce0000000a00 */
[----:B------:R-:W1:Y:S08]  /*2f00*/  LDC.64 R72, c[0x0][0x5b0] ;  /* 0x00016c00ff487b82 */ /* 0x000e700000000a00 */
[----:B------:R-:W2:Y:S01]  /*2f10*/  LDC.64 R74, c[0x0][0x5a8] ;  /* 0x00016a00ff4a7b82 */ /* 0x000ea20000000a00 */
[-C--:B0-----:R-:W-:Y:S02]  /*2f20*/  IMAD R4, R13, R70.reuse, RZ ;  /* 0x000000460d047224 */ /* 0x081fe400078e02ff */
[----:B------:R-:W-:-:S04]  /*2f30*/  IMAD.WIDE.U32 R2, R19, R70, R60 ;  /* 0x0000004613027225 */ /* 0x000fc800078e003c */
[----:B------:R-:W-:Y:S01]  /*2f40*/  IMAD R21, R19, R71, R4 ;  /* 0x0000004713157224 */ /* 0x000fe200078e0204 */
[----:B------:R-:W-:Y:S01]  /*2f50*/  IADD3 R6, P1, R10, R2, RZ ;  /* 0x000000020a067210 */ /* 0x000fe20007f3e0ff */
[----:B-1----:R-:W-:-:S03]  /*2f60*/  IMAD R2, R15, R72, RZ ;  /* 0x000000480f027224 */ /* 0x002fc600078e02ff */
[----:B------:R-:W-:Y:S01]  /*2f70*/  IADD3.X R7, R11, R3, R21, P1, !PT ;  /* 0x000000030b077210 */ /* 0x000fe20000ffe415 */
[C---:B------:R-:W-:Y:S02]  /*2f80*/  IMAD R71, R14.reuse, R73, R2 ;  /* 0x000000490e477224 */ /* 0x040fe400078e0202 */
[----:B------:R-:W-:-:S04]  /*2f90*/  IMAD.WIDE.U32 R2, R14, R72, R6 ;  /* 0x000000480e027225 */ /* 0x000fc800078e0006 */
[----:B------:R-:W-:Y:S01]  /*2fa0*/  IMAD.IADD R3, R3, 0x1, R71 ;  /* 0x0000000103037824 */ /* 0x000fe200078e0247 */
[----:B--2---:R-:W-:-:S04]  /*2fb0*/  LEA R8, P1, R2, R74, 0x2 ;  /* 0x0000004a02087211 */ /* 0x004fc800078210ff */
[----:B------:R-:W-:-:S05]  /*2fc0*/  LEA.HI.X R9, R2, R75, R3, 0x2, P1 ;  /* 0x0000004b02097211 */ /* 0x000fca00008f1403 */
[----:B------:R0:W2:Y:S01]  /*2fd0*/  @P2 LDG.E.LTC128B R15, desc[UR56][R8.64] ;  /* 0x00000038080f2981 */ /* 0x0000a2000c1e1920 */
[----:B------:R-:W-:Y:S01]  /*2fe0*/  IMAD.WIDE.U32 R2, R14, R72, R10 ;  /* 0x000000480e027225 */ /* 0x000fe200078e000a */
[----:B------:R-:W-:Y:S01]  /*2ff0*/  LEA R4, P3, R20, UR4, 0x2 ;  /* 0x0000000414047c11 */ /* 0x000fe2000f8610ff */
[----:B------:R-:W-:Y:S01]  /*3000*/  BSSY B1, `(.L_x_37) ;  /* 0x0000014000017945 */ /* 0x000fe20003800000 */
[----:B------:R-:W-:-:S04]  /*3010*/  IADD3 R12, P1, R60, R2, RZ ;  /* 0x000000023c0c7210 */ /* 0x000fc80007f3e0ff */
[----:B------:R-:W-:Y:S01]  /*3020*/  IADD3.X R13, R61, R71, R3, P1, !PT ;  /* 0x000000473d0d7210 */ /* 0x000fe20000ffe403 */
[----:B0-----:R-:W-:Y:S01]  /*3030*/  IMAD.SHL.U32 R8, R72, 0x8, RZ ;  /* 0x0000000848087824 */ /* 0x001fe200078e00ff */
[----:B------:R-:W-:Y:S02]  /*3040*/  ISETP.GT.AND P1, PT, R18, 0x1, PT ;  /* 0x000000011200780c */ /* 0x000fe40003f24270 */
[----:B------:R-:W-:Y:S01]  /*3050*/  SHF.L.U64.HI R9, R72, 0x3, R73 ;  /* 0x0000000348097819 */ /* 0x000fe20000010249 */
[----:B------:R-:W-:-:S04]  /*3060*/  IMAD.WIDE.U32 R12, R19, R70, R12 ;  /* 0x00000046130c7225 */ /* 0x000fc800078e000c */
[----:B------:R-:W-:Y:S01]  /*3070*/  IMAD.IADD R3, R21, 0x1, R13 ;  /* 0x0000000115037824 */ /* 0x000fe200078e020d */
[----:B------:R-:W-:Y:S01]  /*3080*/  LEA R2, P4, R12, R74, 0x2 ;  /* 0x0000004a0c027211 */ /* 0x000fe200078810ff */
[----:B------:R-:W-:-:S03]  /*3090*/  IMAD.WIDE.U32 R8, R14, R72, R8 ;  /* 0x000000480e087225 */ /* 0x000fc600078e0008 */
[----:B------:R-:W-:Y:S02]  /*30a0*/  LEA.HI.X R3, R12, R75, R3, 0x2, P4 ;  /* 0x0000004b0c037211 */ /* 0x000fe400020f1403 */
[----:B--2---:R-:W-:-:S05]  /*30b0*/  LOP3.LUT R5, R15, 0xffffe000, RZ, 0xc0, !PT ;  /* 0xffffe0000f057812 */ /* 0x004fca00078ec0ff */
[----:B------:R-:W-:-:S04]  /*30c0*/  FMUL R5, R5, R56 ;  /* 0x0000003805057220 */ /* 0x000fc80000400000 */
[----:B------:R-:W-:Y:S01]  /*30d0*/  FFMA R79, R24, R23, R5 ;  /* 0x00000017184f7223 */ /* 0x000fe20000000005 */
[----:B------:R-:W-:Y:S02]  /*30e0*/  LEA.HI.X R5, R20, UR5, R77, 0x2, P3 ;  /* 0x0000000514057c11 */ /* 0x000fe400098f144d */
[----:B------:R-:W-:Y:S02]  /*30f0*/  ISETP.GT.AND P3, PT, R0, RZ, P1 ;  /* 0x000000ff0000720c */ /* 0x000fe40000f64270 */
[----:B------:R-:W-:-:S05]  /*3100*/  F2FP.TF32.F32.PACK_B R79, R79 ;  /* 0x0000004fff4f723e */ /* 0x000fca00024050ff */
[----:B------:R0:W-:Y:S06]  /*3110*/  @P2 STG.E desc[UR56][R4.64], R79 ;  /* 0x0000004f04002986 */ /* 0x0001ec000c101938 */
[----:B------:R-:W-:Y:S05]  /*3120*/  @!P3 BRA `(.L_x_38) ;  /* 0x000000000004b947 */ /* 0x000fea0003800000 */
[----:B------:R1:W5:Y:S02]  /*3130*/  LDG.E.LTC128B R15, desc[UR56][R2.64+0x4] ;  /* 0x00000438020f7981 */ /* 0x000364000c1e1920 */
.L_x_38:
[----:B------:R-:W-:Y:S05]  /*3140*/  BSYNC B1 ;  /* 0x0000000000017941 */ /* 0x000fea0003800000 */
.L_x_37:
[----:B-----5:R-:W-:Y:S01]  /*3150*/  LOP3.LUT R13, R15, 0xffffe000, RZ, 0xc0, !PT ;  /* 0xffffe0000f0d7812 */ /* 0x020fe200078ec0ff */
[----:B------:R-:W-:Y:S01]  /*3160*/  IMAD.IADD R71, R71, 0x1, R9 ;  /* 0x0000000147477824 */ /* 0x000fe200078e0209 */
[----:B------:R-:W-:Y:S02]  /*3170*/  IADD3 R9, P2, R6, R8, RZ ;  /* 0x0000000806097210 */ /* 0x000fe40007f5e0ff */
[----:B------:R-:W-:Y:S01]  /*3180*/  ISETP.GT.AND P0, PT, R0, 0x8, P0 ;  /* 0x000000080000780c */ /* 0x000fe20000704270 */
[----:B------:R-:W-:Y:S02]  /*3190*/  FMUL R6, R13, R56 ;  /* 0x000000380d067220 */ /* 0x000fe40000400000 */
[----:B------:R-:W-:Y:S01]  /*31a0*/  IMAD.X R14, R71, 0x1, R7, P2 ;  /* 0x00000001470e7824 */ /* 0x000fe200010e0607 */
[----:B------:R-:W-:Y:S01]  /*31b0*/  LEA R12, P2, R9, R74, 0x2 ;  /* 0x0000004a090c7211 */ /* 0x000fe200078410ff */
[----:B------:R-:W-:-:S03]  /*31c0*/  FFMA R25, R25, R23, R6 ;  /* 0x0000001719197223 */ /* 0x000fc60000000006 */
[----:B------:R-:W-:Y:S02]  /*31d0*/  LEA.HI.X R13, R9, R75, R14, 0x2, P2 ;  /* 0x0000004b090d7211 */ /* 0x000fe400010f140e */
[----:B------:R-:W-:-:S05]  /*31e0*/  F2FP.TF32.F32.PACK_B R25, R25 ;  /* 0x00000019ff19723e */ /* 0x000fca00024050ff */
[----:B------:R2:W-:Y:S04]  /*31f0*/  @P3 STG.E desc[UR56][R4.64+0x4], R25 ;  /* 0x0000041904003986 */ /* 0x0005e8000c101938 */
[----:B------:R-:W3:Y:S01]  /*3200*/  @P0 LDG.E.LTC128B R15, desc[UR56][R12.64] ;  /* 0x000000380c0f0981 */ /* 0x000ee2000c1e1920 */
[----:B------:R-:W-:Y:S01]  /*3210*/  IADD3 R10, P2, P3, R60, R8, R10 ;  /* 0x000000083c0a7210 */ /* 0x000fe20007b5e00a */
[----:B------:R-:W-:Y:S01]  /*3220*/  BSSY B1, `(.L_x_39) ;  /* 0x0000011000017945 */ /* 0x000fe20003800000 */
[C---:B------:R-:W-:Y:S02]  /*3230*/  SHF.L.U64.HI R9, R62.reuse, 0x2, R57 ;  /* 0x000000023e097819 */ /* 0x040fe40000010239 */
[----:B------:R-:W-:Y:S02]  /*3240*/  IADD3.X R11, R61, R71, R11, P2, P3 ;  /* 0x000000473d0b7210 */ /* 0x000fe400017e640b */
[----:B------:R-:W-:-:S02]  /*3250*/  LEA R8, P2, R62, R4, 0x2 ;  /* 0x000000043e087211 */ /* 0x000fc400078410ff */
[----:B------:R-:W-:Y:S01]  /*3260*/  ISETP.GT.AND P1, PT, R0, 0x8, P1 ;  /* 0x000000080000780c */ /* 0x000fe20000f24270 */
[----:B------:R-:W-:-:S04]  /*3270*/  IMAD.WIDE.U32 R10, R19, R70, R10 ;  /* 0x00000046130a7225 */ /* 0x000fc800078e000a */
[----:B------:R-:W-:Y:S01]  /*3280*/  IMAD.X R9, R9, 0x1, R5, P2 ;  /* 0x0000000109097824 */ /* 0x000fe200010e0605 */
[----:B------:R-:W-:Y:S02]  /*3290*/  LEA R6, P3, R10, R74, 0x2 ;  /* 0x0000004a0a067211 */ /* 0x000fe400078610ff */
[----:B---3--:R-:W-:-:S05]  /*32a0*/  LOP3.LUT R7, R15, 0xffffe000, RZ, 0xc0, !PT ;  /* 0xffffe0000f077812 */ /* 0x008fca00078ec0ff */
[----:B------:R-:W-:-:S04]  /*32b0*/  FMUL R7, R7, R56 ;  /* 0x0000003807077220 */ /* 0x000fc80000400000 */
[----:B------:R-:W-:Y:S01]  /*32c0*/  FFMA R19, R26, R23, R7 ;  /* 0x000000171a137223 */ /* 0x000fe20000000007 */
[----:B------:R-:W-:-:S04]  /*32d0*/  IMAD.IADD R7, R21, 0x1, R11 ;  /* 0x0000000115077824 */ /* 0x000fc800078e020b */
[----:B------:R-:W-:Y:S02]  /*32e0*/  F2FP.TF32.F32.PACK_B R19, R19 ;  /* 0x00000013ff13723e */ /* 0x000fe400024050ff */
[----:B------:R-:W-:-:S03]  /*32f0*/  LEA.HI.X R7, R10, R75, R7, 0x2, P3 ;  /* 0x0000004b0a077211 */ /* 0x000fc600018f1407 */
[----:B------:R2:W-:Y:S01]  /*3300*/  @P0 STG.E desc[UR56][R8.64], R19 ;  /* 0x0000001308000986 */ /* 0x0005e2000c101938 */
[----:B------:R-:W-:Y:S05]  /*3310*/  @!P1 BRA `(.L_x_40) ;  /* 0x0000000000049947 */ /* 0x000fea0003800000 */
[----:B------:R3:W5:Y:S02]  /*3320*/  LDG.E.LTC128B R15, desc[UR56][R6.64+0x4] ;  /* 0x00000438060f7981 */ /* 0x000764000c1e1920 */
.L_x_40:
[----:B------:R-:W-:Y:S05]  /*3330*/  BSYNC B1 ;  /* 0x0000000000017941 */ /* 0x000fea0003800000 */
.L_x_39:
[----:B-----5:R-:W-:Y:S01]  /*3340*/  LOP3.LUT R11, R15, 0xffffe000, RZ, 0xc0, !PT ;  /* 0xffffe0000f0b7812 */ /* 0x020fe200078ec0ff */
[----:B------:R-:W-:Y:S01]  /*3350*/  BSSY B1, `(.L_x_41) ;  /* 0x0000009000017945 */ /* 0x000fe20003800000 */
[----:B------:R-:W-:-:S03]  /*3360*/  ISETP.GT.AND P0, PT, R18, 0x8, PT ;  /* 0x000000081200780c */ /* 0x000fc60003f04270 */
[----:B------:R-:W-:Y:S01]  /*3370*/  FMUL R10, R11, R56 ;  /* 0x000000380b0a7220 */ /* 0x000fe20000400000 */
[----:B------:R-:W-:-:S03]  /*3380*/  ISETP.GT.AND P2, PT, R0, RZ, P0 ;  /* 0x000000ff0000720c */ /* 0x000fc60000744270 */
[----:B------:R-:W-:-:S05]  /*3390*/  FFMA R27, R27, R23, R10 ;  /* 0x000000171b1b7223 */ /* 0x000fca000000000a */
[----:B------:R-:W-:-:S05]  /*33a0*/  F2FP.TF32.F32.PACK_B R27, R27 ;  /* 0x0000001bff1b723e */ /* 0x000fca00024050ff */
[----:B------:R4:W-:Y:S01]  /*33b0*/  @P1 STG.E desc[UR56][R8.64+0x4], R27 ;  /* 0x0000041b08001986 */ /* 0x0009e2000c101938 */
[----:B------:R-:W-:Y:S05]  /*33c0*/  @!P2 BRA `(.L_x_42) ;  /* 0x000000000004a947 */ /* 0x000fea0003800000 */
[----:B------:R0:W5:Y:S02]  /*33d0*/  LDG.E.LTC128B R15, desc[UR56][R2.64+0x20] ;  /* 0x00002038020f7981 */ /* 0x000164000c1e1920 */
.L_x_42:
[----:B------:R-:W-:Y:S05]  /*33e0*/  BSYNC B1 ;  /* 0x0000000000017941 */ /* 0x000fea0003800000 */
.L_x_41:
        /* <DEDUP_REMOVED lines=10> */
.L_x_44:
[----:B------:R-:W-:Y:S05]  /*3490*/  BSYNC B1 ;  /* 0x0000000000017941 */ /* 0x000fea0003800000 */
.L_x_43:
[----:B0----5:R-:W-:Y:S01]  /*34a0*/  LOP3.LUT R11, R15, 0xffffe000, RZ, 0xc0, !PT ;  /* 0xffffe0000f0b7812 */ /* 0x021fe200078ec0ff */
[----:B------:R-:W-:Y:S01]  /*34b0*/  BSSY B1, `(.L_x_45) ;  /* 0x0000008000017945 */ /* 0x000fe20003800000 */
[----:B------:R-:W-:-:S03]  /*34c0*/  ISETP.GT.AND P0, PT, R0, 0x8, P0 ;  /* 0x000000080000780c */ /* 0x000fc60000704270 */
[----:B------:R-:W-:-:S04]  /*34d0*/  FMUL R10, R11, R56 ;  /* 0x000000380b0a7220 */ /* 0x000fc80000400000 */
[----:B------:R-:W-:-:S05]  /*34e0*/  FFMA R29, R29, R23, R10 ;  /* 0x000000171d1d7223 */ /* 0x000fca000000000a */
[----:B------:R-:W-:-:S05]  /*34f0*/  F2FP.TF32.F32.PACK_B R29, R29 ;  /* 0x0000001dff1d723e */ /* 0x000fca00024050ff */
[----:B------:R0:W-:Y:S01]  /*3500*/  @P3 STG.E desc[UR56][R4.64+0x24], R29 ;  /* 0x0000241d04003986 */ /* 0x0001e2000c101938 */
[----:B------:R-:W-:Y:S05]  /*3510*/  @!P0 BRA `(.L_x_46) ;  /* 0x0000000000048947 */ /* 0x000fea0003800000 */
[----:B------:R0:W5:Y:S02]  /*3520*/  LDG.E.LTC128B R15, desc[UR56][R6.64+0x20] ;  /* 0x00002038060f7981 */ /* 0x000164000c1e1920 */
.L_x_46:
[----:B------:R-:W-:Y:S05]  /*3530*/  BSYNC B1 ;  /* 0x0000000000017941 */ /* 0x000fea0003800000 */
.L_x_45:
[----:B-----5:R-:W-:Y:S01]  /*3540*/  LOP3.LUT R11, R15, 0xffffe000, RZ, 0xc0, !PT ;  /* 0xffffe0000f0b7812 */ /* 0x020fe200078ec0ff */
        /* <DEDUP_REMOVED lines=8> */
.L_x_48:
[----:B------:R-:W-:Y:S05]  /*35d0*/  BSYNC B1 ;  /* 0x0000000000017941 */ /* 0x000fea0003800000 */
.L_x_47:
[----:B0----5:R-:W-:Y:S01]  /*35e0*/  LOP3.LUT R11, R15, 0xffffe000, RZ, 0xc0, !PT ;  /* 0xffffe0000f0b7812 */ /* 0x021fe200078ec0ff */
        /* <DEDUP_REMOVED lines=9> */
.L_x_50:
[----:B------:R-:W-:Y:S05]  /*3680*/  BSYNC B1 ;  /* 0x0000000000017941 */ /* 0x000fea0003800000 */
.L_x_49:
        /* <DEDUP_REMOVED lines=10> */
.L_x_52:
[----:B------:R-:W-:Y:S05]  /*3730*/  BSYNC B1 ;  /* 0x0000000000017941 */ /* 0x000fea0003800000 */
.L_x_51:
        /* <DEDUP_REMOVED lines=9> */
.L_x_54:
[----:B------:R-:W-:Y:S05]  /*37d0*/  BSYNC B1 ;  /* 0x0000000000017941 */ /* 0x000fea0003800000 */
.L_x_53:
        /* <DEDUP_REMOVED lines=9> */
.L_x_56:
[----:B------:R-:W-:Y:S05]  /*3870*/  BSYNC B1 ;  /* 0x0000000000017941 */ /* 0x000fea0003800000 */
.L_x_55:
        /* <DEDUP_REMOVED lines=10> */
.L_x_58:
[----:B------:R-:W-:Y:S05]  /*3920*/  BSYNC B1 ;  /* 0x0000000000017941 */ /* 0x000fea0003800000 */
.L_x_57:
        /* <DEDUP_REMOVED lines=10> */
.L_x_60:
[----:B------:R-:W-:Y:S05]  /*39d0*/  BSYNC B1 ;  /* 0x0000000000017941 */ /* 0x000fea0003800000 */
.L_x_59:
        /* <DEDUP_REMOVED lines=9> */
.L_x_62:
[----:B------:R-:W-:Y:S05]  /*3a70*/  BSYNC B1 ;  /* 0x0000000000017941 */ /* 0x000fea0003800000 */
.L_x_61:
        /* <DEDUP_REMOVED lines=9> */
.L_x_64:
[----:B------:R-:W-:Y:S05]  /*3b10*/  BSYNC B1 ;  /* 0x0000000000017941 */ /* 0x000fea0003800000 */
.L_x_63:
        /* <DEDUP_REMOVED lines=10> */
.L_x_66:
[----:B------:R-:W-:Y:S05]  /*3bc0*/  BSYNC B1 ;  /* 0x0000000000017941 */ /* 0x000fea0003800000 */
.L_x_65:
        /* <DEDUP_REMOVED lines=10> */
.L_x_68:
[----:B------:R-:W-:Y:S05]  /*3c70*/  BSYNC B1 ;  /* 0x0000000000017941 */ /* 0x000fea0003800000 */
.L_x_67:
        /* <DEDUP_REMOVED lines=9> */
.L_x_70:
[----:B------:R-:W-:Y:S05]  /*3d10*/  BSYNC B1 ;  /* 0x0000000000017941 */ /* 0x000fea0003800000 */
.L_x_69:
        /* <DEDUP_REMOVED lines=9> */
.L_x_72:
[----:B------:R-:W-:Y:S05]  /*3db0*/  BSYNC B1 ;  /* 0x0000000000017941 */ /* 0x000fea0003800000 */
.L_x_71:
        /* <DEDUP_REMOVED lines=10> */
.L_x_74:
[----:B------:R-:W-:Y:S05]  /*3e60*/  BSYNC B1 ;  /* 0x0000000000017941 */ /* 0x000fea0003800000 */
.L_x_73:
        /* <DEDUP_REMOVED lines=10> */
.L_x_76:
[----:B------:R-:W-:Y:S05]  /*3f10*/  BSYNC B1 ;  /* 0x0000000000017941 */ /* 0x000fea0003800000 */
.L_x_75:
        /* <DEDUP_REMOVED lines=9> */
.L_x_78:
[----:B------:R-:W-:Y:S05]  /*3fb0*/  BSYNC B1 ;  /* 0x0000000000017941 */ /* 0x000fea0003800000 */
.L_x_77:
        /* <DEDUP_REMOVED lines=9> */
.L_x_80:
[----:B------:R-:W-:Y:S05]  /*4050*/  BSYNC B1 ;  /* 0x0000000000017941 */ /* 0x000fea0003800000 */
.L_x_79:
        /* <DEDUP_REMOVED lines=10> */
.L_x_82:
[----:B------:R-:W-:Y:S05]  /*4100*/  BSYNC B1 ;  /* 0x0000000000017941 */ /* 0x000fea0003800000 */
.L_x_81:
        /* <DEDUP_REMOVED lines=10> */
.L_x_84:
[----:B------:R-:W-:Y:S05]  /*41b0*/  BSYNC B1 ;  /* 0x0000000000017941 */ /* 0x000fea0003800000 */
.L_x_83:
        /* <DEDUP_REMOVED lines=9> */
.L_x_86:
[----:B------:R-:W-:Y:S05]  /*4250*/  BSYNC B1 ;  /* 0x0000000000017941 */ /* 0x000fea0003800000 */
.L_x_85:
        /* <DEDUP_REMOVED lines=9> */
.L_x_88:
[----:B------:R-:W-:Y:S05]  /*42f0*/  BSYNC B1 ;  /* 0x0000000000017941 */ /* 0x000fea0003800000 */
.L_x_87:
        /* <DEDUP_REMOVED lines=10> */
.L_x_90:
[----:B------:R-:W-:Y:S05]  /*43a0*/  BSYNC B1 ;  /* 0x0000000000017941 */ /* 0x000fea0003800000 */
.L_x_89:
        /* <DEDUP_REMOVED lines=10> */
.L_x_92:
[----:B------:R-:W-:Y:S05]  /*4450*/  BSYNC B1 ;  /* 0x0000000000017941 */ /* 0x000fea0003800000 */
.L_x_91:
[----:B01---5:R-:W-:Y:S01]  /*4460*/  LOP3.LUT R3, R15, 0xffffe000, RZ, 0xc0, !PT ;  /* 0xffffe0000f037812 */ /* 0x023fe200078ec0ff */
        /* <DEDUP_REMOVED lines=8> */
.L_x_94:
[----:B------:R-:W-:Y:S05]  /*44f0*/  BSYNC B1 ;  /* 0x0000000000017941 */ /* 0x000fea0003800000 */
.L_x_93:
[----:B-----5:R-:W-:Y:S01]  /*4500*/  LOP3.LUT R3, R15, 0xffffe000, RZ, 0xc0, !PT ;  /* 0xffffe0000f037812 */ /* 0x020fe200078ec0ff */
[----:B------:R-:W-:Y:S01]  /*4510*/  @P0 IMAD.MOV.U32 R2, RZ, RZ, R8 ;  /* 0x000000ffff020224 */ /* 0x000fe200078e0008 */
[----:B------:R-:W-:Y:S01]  /*4520*/  ISETP.GT.AND P1, PT, R0, 0x8, P1 ;  /* 0x000000080000780c */ /* 0x000fe20000f24270 */
[----:B------:R-:W-:Y:S02]  /*4530*/  BSSY B1, `(.L_x_95) ;  /* 0x0000008000017945 */ /* 0x000fe40003800000 */
[----:B------:R-:W-:-:S04]  /*4540*/  FMUL R3, R3, R56 ;  /* 0x0000003803037220 */ /* 0x000fc80000400000 */
[----:B0-2---:R-:W-:Y:S01]  /*4550*/  FFMA R5, R54, R23, R3 ;  /* 0x0000001736057223 */ /* 0x005fe20000000003 */
[----:B------:R-:W-:-:S04]  /*4560*/  @P0 IMAD.MOV.U32 R3, RZ, RZ, R9 ;  /* 0x000000ffff030224 */ /* 0x000fc800078e0009 */
[----:B------:R-:W-:-:S05]  /*4570*/  F2FP.TF32.F32.PACK_B R5, R5 ;  /* 0x00000005ff05723e */ /* 0x000fca00024050ff */
[----:B------:R0:W-:Y:S01]  /*4580*/  @P0 STG.E desc[UR56][R2.64+0xe0], R5 ;  /* 0x0000e00502000986 */ /* 0x0001e2000c101938 */
[----:B------:R-:W-:Y:S05]  /*4590*/  @!P1 BRA `(.L_x_96) ;  /* 0x0000000000049947 */ /* 0x000fea0003800000 */
[----:B------:R2:W5:Y:S02]  /*45a0*/  LDG.E.LTC128B R15, desc[UR56][R6.64+0xe4] ;  /* 0x0000e438060f7981 */ /* 0x000564000c1e1920 */
.L_x_96:
[----:B------:R-:W-:Y:S05]  /*45b0*/  BSYNC B1 ;  /* 0x0000000000017941 */ /* 0x000fea0003800000 */
.L_x_95:
[----:B------:R-:W-:Y:S05]  /*45c0*/  @!P1 BRA `(.L_x_97) ;  /* 0x0000000800709947 */ /* 0x000fea0003800000 */
[----:B-----5:R-:W-:-:S05]  /*45d0*/  LOP3.LUT R15, R15, 0xffffe000, RZ, 0xc0, !PT ;  /* 0xffffe0000f0f7812 */ /* 0x020fca00078ec0ff */
[----:B------:R-:W-:-:S04]  /*45e0*/  FMUL R0, R15, R56 ;  /* 0x000000380f007220 */ /* 0x000fc80000400000 */
[----:B------:R-:W-:-:S05]  /*45f0*/  FFMA R55, R55, R23, R0 ;  /* 0x0000001737377223 */ /* 0x000fca0000000000 */
[----:B------:R-:W-:-:S05]  /*4600*/  F2FP.TF32.F32.PACK_B R55, R55 ;  /* 0x00000037ff37723e */ /* 0x000fca00024050ff */
[----:B------:R0:W-:Y:S01]  /*4610*/  STG.E desc[UR56][R8.64+0xe4], R55 ;  /* 0x0000e43708007986 */ /* 0x0001e2000c101938 */
[----:B------:R-:W-:Y:S05]  /*4620*/  BRA `(.L_x_97) ;  /* 0x0000000800587947 */ /* 0x000fea0003800000 */
.L_x_36:
[----:B------:R-:W-:Y:S01]  /*4630*/  ISETP.GT.AND P4, PT, R18, 0x1, PT ;  /* 0x000000011200780c */ /* 0x000fe20003f84270 */
[----:B------:R-:W-:Y:S01]  /*4640*/  ULDC.64 UR4, c[0x0][0x5c0] ;  /* 0x0001700000047ab9 */ /* 0x000fe20000000a00 */
[-C--:B------:R-:W-:Y:S01]  /*4650*/  FMUL R7, R24, R23.reuse ;  /* 0x0000001718077220 */ /* 0x080fe20000400000 */
[----:B------:R-:W-:Y:S01]  /*4660*/  LEA R2, P3, R20, UR4, 0x2 ;  /* 0x0000000414027c11 */ /* 0x000fe2000f8610ff */
[-C--:B------:R-:W-:Y:S01]  /*4670*/  FMUL R25, R25, R23.reuse ;  /* 0x0000001719197220 */ /* 0x080fe20000400000 */
[----:B------:R-:W-:Y:S01]  /*4680*/  ISETP.GT.AND P1, PT, R0, RZ, P4 ;  /* 0x000000ff0000720c */ /* 0x000fe20002724270 */
[-C--:B------:R-:W-:Y:S01]  /*4690*/  FMUL R9, R26, R23.reuse ;  /* 0x000000171a097220 */ /* 0x080fe20000400000 */
[----:B------:R-:W-:Y:S01]  /*46a0*/  LEA.HI.X R3, R20, UR5, R77, 0x2, P3 ;  /* 0x0000000514037c11 */ /* 0x000fe200098f144d */
[----:B------:R-:W-:Y:S01]  /*46b0*/  FMUL R27, R27, R23 ;  /* 0x000000171b1b7220 */ /* 0x000fe20000400000 */
[----:B------:R-:W-:Y:S01]  /*46c0*/  F2FP.TF32.F32.PACK_B R7, R7 ;  /* 0x00000007ff07723e */ /* 0x000fe200024050ff */
[----:B------:R-:W-:Y:S01]  /*46d0*/  FMUL R29, R29, R23 ;  /* 0x000000171d1d7220 */ /* 0x000fe20000400000 */
[----:B------:R-:W-:Y:S01]  /*46e0*/  F2FP.TF32.F32.PACK_B R25, R25 ;  /* 0x00000019ff19723e */ /* 0x000fe200024050ff */
[-C--:B------:R-:W-:Y:S01]  /*46f0*/  FMUL R31, R31, R23.reuse ;  /* 0x000000171f1f7220 */ /* 0x080fe20000400000 */
[C---:B------:R-:W-:Y:S01]  /*4700*/  SHF.L.U64.HI R5, R62.reuse, 0x2, R57 ;  /* 0x000000023e057819 */ /* 0x040fe20000010239 */
[----:B------:R0:W-:Y:S01]  /*4710*/  @P2 STG.E desc[UR56][R2.64], R7 ;  /* 0x0000000702002986 */ /* 0x0001e2000c101938 */
[----:B------:R-:W-:Y:S01]  /*4720*/  LEA R4, P3, R62, R2, 0x2 ;  /* 0x000000023e047211 */ /* 0x000fe200078610ff */
[-C--:B------:R-:W-:Y:S01]  /*4730*/  FMUL R11, R32, R23.reuse ;  /* 0x00000017200b7220 */ /* 0x080fe20000400000 */
[C---:B------:R-:W-:Y:S01]  /*4740*/  ISETP.GT.AND P2, PT, R18.reuse, 0x8, PT ;  /* 0x000000081200780c */ /* 0x040fe20003f44270 */
[----:B------:R-:W-:Y:S01]  /*4750*/  @P1 STG.E desc[UR56][R2.64+0x4], R25 ;  /* 0x0000041902001986 */ /* 0x000fe2000c101938 */
[----:B------:R-:W-:Y:S01]  /*4760*/  ISETP.GT.AND P1, PT, R18, 0x9, PT ;  /* 0x000000091200780c */ /* 0x000fe20003f24270 */
[----:B------:R-:W-:Y:S01]  /*4770*/  IMAD.X R5, R5, 0x1, R3, P3 ;  /* 0x0000000105057824 */ /* 0x000fe200018e0603 */
[C---:B------:R-:W-:Y:S01]  /*4780*/  ISETP.GT.AND P0, PT, R0.reuse, 0x8, P0 ;  /* 0x000000080000780c */ /* 0x040fe20000704270 */
[-C--:B------:R-:W-:Y:S01]  /*4790*/  FMUL R33, R33, R23.reuse ;  /* 0x0000001721217220 */ /* 0x080fe20000400000 */
[C---:B------:R-:W-:Y:S01]  /*47a0*/  ISETP.GT.AND P4, PT, R0.reuse, 0x8, P4 ;  /* 0x000000080000780c */ /* 0x040fe20002784270 */
[-C--:B------:R-:W-:Y:S01]  /*47b0*/  FMUL R35, R35, R23.reuse ;  /* 0x0000001723237220 */ /* 0x080fe20000400000 */
[----:B------:R-:W-:Y:S01]  /*47c0*/  ISETP.GT.AND P5, PT, R0, RZ, P2 ;  /* 0x000000ff0000720c */ /* 0x000fe200017a4270 */
[-C--:B0-----:R-:W-:Y:S01]  /*47d0*/  FMUL R7, R28, R23.reuse ;  /* 0x000000171c077220 */ /* 0x081fe20000400000 */
[----:B------:R-:W-:Y:S01]  /*47e0*/  ISETP.GT.AND P3, PT, R0, RZ, P1 ;  /* 0x000000ff0000720c */ /* 0x000fe20000f64270 */
[----:B------:R-:W-:Y:S01]  /*47f0*/  FMUL R37, R37, R23 ;  /* 0x0000001725257220 */ /* 0x000fe20000400000 */
[----:B------:R-:W-:Y:S01]  /*4800*/  F2FP.TF32.F32.PACK_B R9, R9 ;  /* 0x00000009ff09723e */ /* 0x000fe200024050ff */
[----:B------:R-:W-:Y:S01]  /*4810*/  FMUL R39, R39, R23 ;  /* 0x0000001727277220 */ /* 0x000fe20000400000 */
[----:B------:R-:W-:Y:S01]  /*4820*/  F2FP.TF32.F32.PACK_B R27, R27 ;  /* 0x0000001bff1b723e */ /* 0x000fe200024050ff */
[----:B------:R-:W-:Y:S01]  /*4830*/  FMUL R41, R41, R23 ;  /* 0x0000001729297220 */ /* 0x000fe20000400000 */
[----:B------:R-:W-:Y:S01]  /*4840*/  F2FP.TF32.F32.PACK_B R7, R7 ;  /* 0x00000007ff07723e */ /* 0x000fe200024050ff */
[----:B------:R0:W-:Y:S01]  /*4850*/  @P0 STG.E desc[UR56][R4.64], R9 ;  /* 0x0000000904000986 */ /* 0x0001e2000c101938 */
[----:B------:R-:W-:Y:S01]  /*4860*/  F2FP.TF32.F32.PACK_B R29, R29 ;  /* 0x0000001dff1d723e */ /* 0x000fe200024050ff */
[-C--:B------:R-:W-:Y:S01]  /*4870*/  FMUL R43, R43, R23.reuse ;  /* 0x000000172b2b7220 */ /* 0x080fe20000400000 */
[----:B------:R-:W-:Y:S01]  /*4880*/  ISETP.GT.AND P0, PT, R18, 0x10, PT ;  /* 0x000000101200780c */ /* 0x000fe20003f04270 */
[----:B------:R-:W-:Y:S01]  /*4890*/  @P4 STG.E desc[UR56][R4.64+0x4], R27 ;  /* 0x0000041b04004986 */ /* 0x000fe2000c101938 */
[C---:B------:R-:W-:Y:S01]  /*48a0*/  ISETP.GT.AND P2, PT, R0.reuse, 0x8, P2 ;  /* 0x000000080000780c */ /* 0x040fe20001744270 */
[-C--:B------:R-:W-:Y:S01]  /*48b0*/  FMUL R45, R45, R23.reuse ;  /* 0x000000172d2d7220 */ /* 0x080fe20000400000 */
[C---:B------:R-:W-:Y:S01]  /*48c0*/  ISETP.GT.AND P1, PT, R0.reuse, 0x8, P1 ;  /* 0x000000080000780c */ /* 0x040fe20000f24270 */
[----:B------:R1:W-:Y:S01]  /*48d0*/  @P5 STG.E desc[UR56][R2.64+0x20], R7 ;  /* 0x0000200702005986 */ /* 0x0003e2000c101938 */
[----:B------:R-:W-:Y:S01]  /*48e0*/  ISETP.GT.AND P5, PT, R0, RZ, P0 ;  /* 0x000000ff0000720c */ /* 0x000fe200007a4270 */
[----:B------:R-:W-:Y:S01]  /*48f0*/  FMUL R47, R47, R23 ;  /* 0x000000172f2f7220 */ /* 0x000fe20000400000 */
[----:B------:R-:W-:Y:S01]  /*4900*/  F2FP.TF32.F32.PACK_B R31, R31 ;  /* 0x0000001fff1f723e */ /* 0x000fe200024050ff */
[----:B------:R-:W-:Y:S01]  /*4910*/  @P3 STG.E desc[UR56][R2.64+0x24], R29 ;  /* 0x0000241d02003986 */ /* 0x000fe2000c101938 */
[----:B------:R-:W-:Y:S01]  /*4920*/  ISETP.GT.AND P3, PT, R18, 0x11, PT ;  /* 0x000000111200780c */ /* 0x000fe20003f64270 */
[----:B0-----:R-:W-:Y:S01]  /*4930*/  FMUL R9, R30, R23 ;  /* 0x000000171e097220 */ /* 0x001fe20000400000 */
[----:B------:R-:W-:Y:S01]  /*4940*/  F2FP.TF32.F32.PACK_B R11, R11 ;  /* 0x0000000bff0b723e */ /* 0x000fe200024050ff */
[-C--:B------:R-:W-:Y:S01]  /*4950*/  FMUL R49, R49, R23.reuse ;  /* 0x0000001731317220 */ /* 0x080fe20000400000 */
[----:B------:R-:W-:Y:S01]  /*4960*/  ISETP.GT.AND P4, PT, R0, RZ, P3 ;  /* 0x000000ff0000720c */ /* 0x000fe20001f84270 */
[----:B------:R-:W-:Y:S01]  /*4970*/  FMUL R51, R51, R23 ;  /* 0x0000001733337220 */ /* 0x000fe20000400000 */
[----:B------:R-:W-:Y:S01]  /*4980*/  F2FP.TF32.F32.PACK_B R9, R9 ;  /* 0x00000009ff09723e */ /* 0x000fe200024050ff */
[----:B-1----:R-:W-:Y:S01]  /*4990*/  FMUL R7, R34, R23 ;  /* 0x0000001722077220 */ /* 0x002fe20000400000 */
[----:B------:R-:W-:Y:S01]  /*49a0*/  F2FP.TF32.F32.PACK_B R33, R33 ;  /* 0x00000021ff21723e */ /* 0x000fe200024050ff */
[-C--:B------:R-:W-:Y:S01]  /*49b0*/  FMUL R13, R52, R23.reuse ;  /* 0x00000017340d7220 */ /* 0x080fe20000400000 */
[----:B------:R-:W-:Y:S01]  /*49c0*/  ISETP.GT.AND P0, PT, R0, 0x8, P0 ;  /* 0x000000080000780c */ /* 0x000fe20000704270 */
[----:B------:R0:W-:Y:S01]  /*49d0*/  @P2 STG.E desc[UR56][R4.64+0x20], R9 ;  /* 0x0000200904002986 */ /* 0x0001e2000c101938 */
[C---:B------:R-:W-:Y:S01]  /*49e0*/  ISETP.GT.AND P2, PT, R18.reuse, 0x19, PT ;  /* 0x000000191200780c */ /* 0x040fe20003f44270 */
[----:B------:R-:W-:Y:S01]  /*49f0*/  FMUL R53, R53, R23 ;  /* 0x0000001735357220 */ /* 0x000fe20000400000 */
[----:B------:R-:W-:Y:S01]  /*4a00*/  F2FP.TF32.F32.PACK_B R7, R7 ;  /* 0x00000007ff07723e */ /* 0x000fe200024050ff */
[----:B------:R-:W-:Y:S01]  /*4a10*/  @P1 STG.E desc[UR56][R4.64+0x24], R31 ;  /* 0x0000241f04001986 */ /* 0x000fe2000c101938 */
[----:B------:R-:W-:Y:S01]  /*4a20*/  ISETP.GT.AND P1, PT, R18, 0x18, PT ;  /* 0x000000181200780c */ /* 0x000fe20003f24270 */
[----:B------:R-:W-:Y:S01]  /*4a30*/  FMUL R55, R55, R23 ;  /* 0x0000001737377220 */ /* 0x000fe20000400000 */
[----:B------:R-:W-:Y:S01]  /*4a40*/  F2FP.TF32.F32.PACK_B R35, R35 ;  /* 0x00000023ff23723e */ /* 0x000fe200024050ff */
[----:B------:R1:W-:Y:S01]  /*4a50*/  @P5 STG.E desc[UR56][R2.64+0x40], R11 ;  /* 0x0000400b02005986 */ /* 0x0003e2000c101938 */
[----:B------:R-:W-:-:S02]  /*4a60*/  ISETP.GT.AND P5, PT, R0, RZ, P1 ;  /* 0x000000ff0000720c */ /* 0x000fc40000fa4270 */
[----:B------:R-:W-:Y:S01]  /*4a70*/  F2FP.TF32.F32.PACK_B R37, R37 ;  /* 0x00000025ff25723e */ /* 0x000fe200024050ff */
[----:B------:R-:W-:Y:S01]  /*4a80*/  @P4 STG.E desc[UR56][R2.64+0x44], R33 ;  /* 0x0000442102004986 */ /* 0x000fe2000c101938 */
[----:B------:R-:W-:Y:S01]  /*4a90*/  ISETP.GT.AND P4, PT, R0, 0x8, P3 ;  /* 0x000000080000780c */ /* 0x000fe20001f84270 */
[----:B0-----:R-:W-:Y:S01]  /*4aa0*/  FMUL R9, R36, R23 ;  /* 0x0000001724097220 */ /* 0x001fe20000400000 */
[----:B------:R-:W-:Y:S01]  /*4ab0*/  ISETP.GT.AND P3, PT, R0, RZ, P2 ;  /* 0x000000ff0000720c */ /* 0x000fe20001764270 */
[----:B------:R0:W-:Y:S01]  /*4ac0*/  @P0 STG.E desc[UR56][R4.64+0x40], R7 ;  /* 0x0000400704000986 */ /* 0x0001e2000c101938 */
[----:B------:R-:W-:Y:S02]  /*4ad0*/  ISETP.GT.AND P0, PT, R18, 0x20, PT ;  /* 0x000000201200780c */ /* 0x000fe40003f04270 */
[----:B------:R-:W-:Y:S01]  /*4ae0*/  F2FP.TF32.F32.PACK_B R9, R9 ;  /* 0x00000009ff09723e */ /* 0x000fe200024050ff */
[----:B-1----:R-:W-:Y:S01]  /*4af0*/  FMUL R11, R40, R23 ;  /* 0x00000017280b7220 */ /* 0x002fe20000400000 */
[----:B------:R-:W-:-:S02]  /*4b00*/  ISETP.GT.AND P1, PT, R0, 0x8, P1 ;  /* 0x000000080000780c */ /* 0x000fc40000f24270 */
[----:B------:R-:W-:Y:S02]  /*4b10*/  F2FP.TF32.F32.PACK_B R39, R39 ;  /* 0x00000027ff27723e */ /* 0x000fe400024050ff */
[----:B------:R-:W-:Y:S01]  /*4b20*/  F2FP.TF32.F32.PACK_B R11, R11 ;  /* 0x0000000bff0b723e */ /* 0x000fe200024050ff */
[----:B------:R-:W-:Y:S01]  /*4b30*/  @P4 STG.E desc[UR56][R4.64+0x44], R35 ;  /* 0x0000442304004986 */ /* 0x000fe2000c101938 */
[----:B------:R-:W-:Y:S01]  /*4b40*/  ISETP.GT.AND P4, PT, R0, 0x8, P2 ;  /* 0x000000080000780c */ /* 0x000fe20001784270 */
[----:B0-----:R-:W-:Y:S01]  /*4b50*/  FMUL R7, R38, R23 ;  /* 0x0000001726077220 */ /* 0x001fe20000400000 */
[----:B------:R-:W-:Y:S01]  /*4b60*/  ISETP.GT.AND P2, PT, R18, 0x21, PT ;  /* 0x000000211200780c */ /* 0x000fe20003f44270 */
[----:B------:R0:W-:Y:S01]  /*4b70*/  @P5 STG.E desc[UR56][R2.64+0x60], R9 ;  /* 0x0000600902005986 */ /* 0x0001e2000c101938 */
[C---:B------:R-:W-:Y:S02]  /*4b80*/  ISETP.GT.AND P5, PT, R0.reuse, RZ, P0 ;  /* 0x000000ff0000720c */ /* 0x040fe400007a4270 */
[----:B------:R-:W-:Y:S01]  /*4b90*/  F2FP.TF32.F32.PACK_B R7, R7 ;  /* 0x00000007ff07723e */ /* 0x000fe200024050ff */
[----:B------:R-:W-:Y:S01]  /*4ba0*/  @P3 STG.E desc[UR56][R2.64+0x64], R37 ;  /* 0x0000642502003986 */ /* 0x000fe2000c101938 */
[----:B------:R-:W-:-:S02]  /*4bb0*/  ISETP.GT.AND P3, PT, R0, RZ, P2 ;  /* 0x000000ff0000720c */ /* 0x000fc40001764270 */
[----:B------:R-:W-:Y:S01]  /*4bc0*/  F2FP.TF32.F32.PACK_B R41, R41 ;  /* 0x00000029ff29723e */ /* 0x000fe200024050ff */
[----:B------:R1:W-:Y:S01]  /*4bd0*/  @P1 STG.E desc[UR56][R4.64+0x60], R7 ;  /* 0x0000600704001986 */ /* 0x0003e2000c101938 */
[----:B------:R-:W-:Y:S02]  /*4be0*/  ISETP.GT.AND P0, PT, R0, 0x8, P0 ;  /* 0x000000080000780c */ /* 0x000fe40000704270 */
[----:B------:R-:W-:Y:S01]  /*4bf0*/  F2FP.TF32.F32.PACK_B R43, R43 ;  /* 0x0000002bff2b723e */ /* 0x000fe200024050ff */
[----:B------:R-:W-:Y:S01]  /*4c00*/  @P4 STG.E desc[UR56][R4.64+0x64], R39 ;  /* 0x0000642704004986 */ /* 0x000fe2000c101938 */
[----:B------:R-:W-:Y:S01]  /*4c10*/  ISETP.GT.AND P4, PT, R18, 0x28, PT ;  /* 0x000000281200780c */ /* 0x000fe20003f84270 */
[----:B0-----:R-:W-:Y:S01]  /*4c20*/  FMUL R9, R44, R23 ;  /* 0x000000172c097220 */ /* 0x001fe20000400000 */
[----:B------:R-:W-:Y:S01]  /*4c30*/  F2FP.TF32.F32.PACK_B R45, R45 ;  /* 0x0000002dff2d723e */ /* 0x000fe200024050ff */
[----:B------:R0:W-:Y:S01]  /*4c40*/  @P5 STG.E desc[UR56][R2.64+0x80], R11 ;  /* 0x0000800b02005986 */ /* 0x0001e2000c101938 */
[----:B------:R-:W-:-:S02]  /*4c50*/  ISETP.GT.AND P5, PT, R18, 0x29, PT ;  /* 0x000000291200780c */ /* 0x000fc40003fa4270 */
[----:B------:R-:W-:Y:S01]  /*4c60*/  F2FP.TF32.F32.PACK_B R9, R9 ;  /* 0x00000009ff09723e */ /* 0x000fe200024050ff */
[----:B------:R-:W-:Y:S01]  /*4c70*/  @P3 STG.E desc[UR56][R2.64+0x84], R41 ;  /* 0x0000842902003986 */ /* 0x000fe2000c101938 */
[----:B------:R-:W-:Y:S01]  /*4c80*/  ISETP.GT.AND P3, PT, R0, 0x8, P2 ;  /* 0x000000080000780c */ /* 0x000fe20001764270 */
[-C--:B-1----:R-:W-:Y:S01]  /*4c90*/  FMUL R7, R42, R23.reuse ;  /* 0x000000172a077220 */ /* 0x082fe20000400000 */
[C---:B------:R-:W-:Y:S02]  /*4ca0*/  ISETP.GT.AND P2, PT, R0.reuse, RZ, P4 ;  /* 0x000000ff0000720c */ /* 0x040fe40002744270 */
[C---:B------:R-:W-:Y:S02]  /*4cb0*/  ISETP.GT.AND P1, PT, R0.reuse, RZ, P5 ;  /* 0x000000ff0000720c */ /* 0x040fe40002f24270 */
[----:B------:R-:W-:Y:S01]  /*4cc0*/  ISETP.GT.AND P4, PT, R0, 0x8, P4 ;  /* 0x000000080000780c */ /* 0x000fe20002784270 */
[----:B0-----:R-:W-:Y:S01]  /*4cd0*/  FMUL R11, R46, R23 ;  /* 0x000000172e0b7220 */ /* 0x001fe20000400000 */
[----:B------:R-:W-:-:S02]  /*4ce0*/  ISETP.GT.AND P5, PT, R0, 0x8, P5 ;  /* 0x000000080000780c */ /* 0x000fc40002fa4270 */
[----:B------:R-:W-:Y:S02]  /*4cf0*/  F2FP.TF32.F32.PACK_B R7, R7 ;  /* 0x00000007ff07723e */ /* 0x000fe400024050ff */
[----:B------:R-:W-:Y:S02]  /*4d00*/  F2FP.TF32.F32.PACK_B R11, R11 ;  /* 0x0000000bff0b723e */ /* 0x000fe400024050ff */
[----:B------:R-:W-:Y:S01]  /*4d10*/  F2FP.TF32.F32.PACK_B R47, R47 ;  /* 0x0000002fff2f723e */ /* 0x000fe200024050ff */
[----:B------:R0:W-:Y:S01]  /*4d20*/  @P0 STG.E desc[UR56][R4.64+0x80], R7 ;  /* 0x0000800704000986 */ /* 0x0001e2000c101938 */
[----:B------:R-:W-:Y:S02]  /*4d30*/  F2FP.TF32.F32.PACK_B R49, R49 ;  /* 0x00000031ff31723e */ /* 0x000fe400024050ff */
[C---:B------:R-:W-:Y:S01]  /*4d40*/  ISETP.GT.AND P0, PT, R18.reuse, 0x39, PT ;  /* 0x000000391200780c */ /* 0x040fe20003f04270 */
[----:B------:R-:W-:Y:S01]  /*4d50*/  @P3 STG.E desc[UR56][R4.64+0x84], R43 ;  /* 0x0000842b04003986 */ /* 0x000fe2000c101938 */
[----:B------:R-:W-:-:S02]  /*4d60*/  ISETP.GT.AND P3, PT, R18, 0x30, PT ;  /* 0x000000301200780c */ /* 0x000fc40003f64270 */
[----:B------:R-:W-:Y:S01]  /*4d70*/  F2FP.TF32.F32.PACK_B R51, R51 ;  /* 0x00000033ff33723e */ /* 0x000fe200024050ff */
[----:B------:R1:W-:Y:S01]  /*4d80*/  @P2 STG.E desc[UR56][R2.64+0xa0], R9 ;  /* 0x0000a00902002986 */ /* 0x0003e2000c101938 */
[----:B------:R-:W-:Y:S02]  /*4d90*/  ISETP.GT.AND P2, PT, R18, 0x31, PT ;  /* 0x000000311200780c */ /* 0x000fe40003f44270 */
[----:B------:R-:W-:Y:S01]  /*4da0*/  F2FP.TF32.F32.PACK_B R13, R13 ;  /* 0x0000000dff0d723e */ /* 0x000fe200024050ff */
[----:B------:R-:W-:Y:S01]  /*4db0*/  @P1 STG.E desc[UR56][R2.64+0xa4], R45 ;  /* 0x0000a42d02001986 */ /* 0x000fe2000c101938 */
[----:B0-----:R-:W-:Y:S01]  /*4dc0*/  FMUL R7, R48, R23 ;  /* 0x0000001730077220 */ /* 0x001fe20000400000 */
[----:B------:R-:W-:Y:S02]  /*4dd0*/  ISETP.GT.AND P1, PT, R18, 0x38, PT ;  /* 0x000000381200780c */ /* 0x000fe40003f24270 */
[----:B------:R0:W-:Y:S01]  /*4de0*/  @P4 STG.E desc[UR56][R4.64+0xa0], R11 ;  /* 0x0000a00b04004986 */ /* 0x0001e2000c101938 */
[----:B------:R-:W-:-:S02]  /*4df0*/  ISETP.GT.AND P4, PT, R0, RZ, P3 ;  /* 0x000000ff0000720c */ /* 0x000fc40001f84270 */
[----:B------:R-:W-:Y:S01]  /*4e00*/  F2FP.TF32.F32.PACK_B R7, R7 ;  /* 0x00000007ff07723e */ /* 0x000fe200024050ff */
[----:B------:R-:W-:Y:S01]  /*4e10*/  @P5 STG.E desc[UR56][R4.64+0xa4], R47 ;  /* 0x0000a42f04005986 */ /* 0x000fe2000c101938 */
[----:B------:R-:W-:Y:S01]  /*4e20*/  ISETP.GT.AND P5, PT, R0, RZ, P2 ;  /* 0x000000ff0000720c */ /* 0x000fe200017a4270 */
[----:B-1----:R-:W-:Y:S01]  /*4e30*/  FMUL R9, R50, R23 ;  /* 0x0000001732097220 */ /* 0x002fe20000400000 */
[C---:B------:R-:W-:Y:S02]  /*4e40*/  ISETP.GT.AND P3, PT, R0.reuse, 0x8, P3 ;  /* 0x000000080000780c */ /* 0x040fe40001f64270 */
[----:B------:R-:W-:Y:S02]  /*4e50*/  ISETP.GT.AND P2, PT, R0, 0x8, P2 ;  /* 0x000000080000780c */ /* 0x000fe40001744270 */
[----:B------:R-:W-:Y:S01]  /*4e60*/  F2FP.TF32.F32.PACK_B R9, R9 ;  /* 0x00000009ff09723e */ /* 0x000fe200024050ff */
[----:B0-----:R-:W-:Y:S01]  /*4e70*/  FMUL R11, R54, R23 ;  /* 0x00000017360b7220 */ /* 0x001fe20000400000 */
[----:B------:R-:W-:Y:S01]  /*4e80*/  F2FP.TF32.F32.PACK_B R53, R53 ;  /* 0x00000035ff35723e */ /* 0x000fe200024050ff */
[----:B------:R-:W-:Y:S01]  /*4e90*/  @P4 STG.E desc[UR56][R2.64+0xc0], R7 ;  /* 0x0000c00702004986 */ /* 0x000fe2000c101938 */
[----:B------:R-:W-:-:S02]  /*4ea0*/  ISETP.GT.AND P4, PT, R0, RZ, P1 ;  /* 0x000000ff0000720c */ /* 0x000fc40000f84270 */
[C---:B------:R-:W-:Y:S01]  /*4eb0*/  ISETP.GT.AND P1, PT, R0.reuse, 0x8, P1 ;  /* 0x000000080000780c */ /* 0x040fe20000f24270 */
[----:B------:R-:W-:Y:S01]  /*4ec0*/  @P5 STG.E desc[UR56][R2.64+0xc4], R49 ;  /* 0x0000c43102005986 */ /* 0x000fe2000c101938 */
[C---:B------:R-:W-:Y:S02]  /*4ed0*/  ISETP.GT.AND P5, PT, R0.reuse, RZ, P0 ;  /* 0x000000ff0000720c */ /* 0x040fe400007a4270 */
[----:B------:R-:W-:Y:S01]  /*4ee0*/  ISETP.GT.AND P0, PT, R0, 0x8, P0 ;  /* 0x000000080000780c */ /* 0x000fe20000704270 */
[----:B------:R-:W-:Y:S01]  /*4ef0*/  @P3 STG.E desc[UR56][R4.64+0xc0], R9 ;  /* 0x0000c00904003986 */ /* 0x000fe2000c101938 */
[----:B------:R-:W-:Y:S02]  /*4f00*/  F2FP.TF32.F32.PACK_B R11, R11 ;  /* 0x0000000bff0b723e */ /* 0x000fe400024050ff */
[----:B------:R-:W-:Y:S01]  /*4f10*/  F2FP.TF32.F32.PACK_B R55, R55 ;  /* 0x00000037ff37723e */ /* 0x000fe200024050ff */
[----:B------:R-:W-:Y:S04]  /*4f20*/  @P2 STG.E desc[UR56][R4.64+0xc4], R51 ;  /* 0x0000c43304002986 */ /* 0x000fe8000c101938 */
[----:B------:R-:W-:Y:S04]  /*4f30*/  @P4 STG.E desc[UR56][R2.64+0xe0], R13 ;  /* 0x0000e00d02004986 */ /* 0x000fe8000c101938 */
[----:B------:R0:W-:Y:S02]  /*4f40*/  @P5 STG.E desc[UR56][R2.64+0xe4], R53 ;  /* 0x0000e43502005986 */ /* 0x0001e4000c101938 */
[----:B0-----:R-:W-:-:S02]  /*4f50*/  @P1 IMAD.MOV.U32 R2, RZ, RZ, R4 ;  /* 0x000000ffff021224 */ /* 0x001fc400078e0004 */
[----:B------:R-:W-:-:S05]  /*4f60*/  @P1 IMAD.MOV.U32 R3, RZ, RZ, R5 ;  /* 0x000000ffff031224 */ /* 0x000fca00078e0005 */
[----:B------:R0:W-:Y:S04]  /*4f70*/  @P1 STG.E desc[UR56][R2.64+0xe0], R11 ;  /* 0x0000e00b02001986 */ /* 0x0001e8000c101938 */
[----:B------:R0:W-:Y:S02]  /*4f80*/  @P0 STG.E desc[UR56][R4.64+0xe4], R55 ;  /* 0x0000e43704000986 */ /* 0x0001e4000c101938 */
.L_x_97:
[----:B------:R-:W-:Y:S05]  /*4f90*/  BSYNC B0 ;  /* 0x0000000000007941 */ /* 0x000fea0003800000 */
.L_x_35:
[----:B0-----:R-:W-:Y:S01]  /*4fa0*/  IMAD.U32 R2, RZ, RZ, UR54 ;  /* 0x00000036ff027e24 */ /* 0x001fe2000f8e00ff */
[----:B------:R-:W-:Y:S01]  /*4fb0*/  ULDC.64 UR4, c[0x0][0x650] ;  /* 0x0001940000047ab9 */ /* 0x000fe20000000a00 */
[----:B------:R-:W-:Y:S01]  /*4fc0*/  IMAD.U32 R3, RZ, RZ, UR55 ;  /* 0x00000037ff037e24 */ /* 0x000fe2000f8e00ff */
[----:B------:R0:W-:Y:S01]  /*4fd0*/  SYNCS.ARRIVE.TRANS64.A1T0 RZ, [R65+UR52], RZ ;  /* 0x000000ff41ff79a7 */ /* 0x0001e20008100034 */
[----:B------:R-:W-:Y:S01]  /*4fe0*/  PRMT R0, RZ, 0x7610, R0 ;  /* 0x00007610ff007816 */ /* 0x000fe20000000000 */
[----:B------:R-:W-:Y:S01]  /*4ff0*/  IMAD.MOV.U32 R18, RZ, RZ, -0x1 ;  /* 0xffffffffff127424 */ /* 0x000fe200078e00ff */
[----:B------:R-:W-:Y:S01]  /*5000*/  LEA R16, P0, R2, R16, 0x1 ;  /* 0x0000001002107211 */ /* 0x000fe200078008ff */
[----:B------:R-:W-:Y:S02]  /*5010*/  IMAD.MOV.U32 R2, RZ, RZ, -0x1 ;  /* 0xffffffffff027424 */ /* 0x000fe400078e00ff */
[----:B------:R-:W-:Y:S01]  /*5020*/  IMAD.MOV.U32 R19, RZ, RZ, -0x1 ;  /* 0xffffffffff137424 */ /* 0x000fe200078e00ff */
[----:B------:R-:W-:-:S02]  /*5030*/  IADD3.X R17, R17, UR36, RZ, P0, !PT ;  /* 0x0000002411117c10 */ /* 0x000fc400087fe4ff */
[----:B------:R-:W-:-:S04]  /*5040*/  ISETP.GE.U32.AND P0, PT, R16, UR4, PT ;  /* 0x0000000410007c0c */ /* 0x000fc8000bf06070 */
[----:B------:R-:W-:-:S13]  /*5050*/  ISETP.GE.U32.AND.EX P0, PT, R17, UR5, PT, P0 ;  /* 0x0000000511007c0c */ /* 0x000fda000bf06100 */
[----:B0-----:R-:W-:Y:S05]  /*5060*/  @P0 BRA `(.L_x_98) ;  /* 0x0000000400700947 */ /* 0x001fea0003800000 */
[----:B------:R-:W0:Y:S01]  /*5070*/  S2UR UR6, SR_CTAID.X ;  /* 0x00000000000679c3 */ /* 0x000e220000002500 */
[----:B------:R-:W-:Y:S01]  /*5080*/  ULDC.64 UR4, c[0x0][0x628] ;  /* 0x00018a0000047ab9 */ /* 0x000fe20000000a00 */
[----:B------:R-:W-:Y:S01]  /*5090*/  ULDC UR7, c[0x0][0x150] ;  /* 0x0000540000077ab9 */ /* 0x000fe20000000800 */
[----:B------:R-:W-:Y:S01]  /*50a0*/  ISETP.NE.U32.AND P0, PT, RZ, UR4, PT ;  /* 0x00000004ff007c0c */ /* 0x000fe2000bf05070 */
[----:B------:R-:W-:Y:S01]  /*50b0*/  ULDC UR15, c[0x0][0x630] ;  /* 0x00018c00000f7ab9 */ /* 0x000fe20000000800 */
[C---:B------:R-:W-:Y:S02]  /*50c0*/  R2UR UR16, R16.reuse ;  /* 0x00000000101072ca */ /* 0x040fe400000e0000 */
[----:B------:R-:W-:Y:S01]  /*50d0*/  ISETP.NE.AND.EX P0, PT, RZ, UR5, PT, P0 ;  /* 0x00000005ff007c0c */ /* 0x000fe2000bf05300 */
[----:B------:R-:W1:Y:S01]  /*50e0*/  S2UR UR17, SR_CTAID.Y ;  /* 0x00000000001179c3 */ /* 0x000e620000002600 */
[----:B------:R-:W-:Y:S02]  /*50f0*/  R2UR UR12, R16 ;  /* 0x00000000100c72ca */ /* 0x000fe400000e0000 */
[----:B------:R-:W-:-:S02]  /*5100*/  R2UR UR13, R17 ;  /* 0x00000000110d72ca */ /* 0x000fc400000e0000 */
[----:B0-----:R-:W-:-:S05]  /*5110*/  I2FP.F32.U32 R0, UR6 ;  /* 0x0000000600007c45 */ /* 0x001fca0008201000 */
[----:B------:R-:W-:Y:S01]  /*5120*/  FMUL R0, R0, UR7 ;  /* 0x0000000700007c20 */ /* 0x000fe20008400000 */
[----:B------:R-:W-:Y:S01]  /*5130*/  ULDC UR7, c[0x0][0x154] ;  /* 0x0000550000077ab9 */ /* 0x000fe20000000800 */
[----:B-1----:R-:W-:-:S04]  /*5140*/  I2FP.F32.U32 R2, UR17 ;  /* 0x0000001100027c45 */ /* 0x002fc80008201000 */
[----:B------:R-:W0:Y:S01]  /*5150*/  F2I.U32.TRUNC.NTZ R0, R0 ;  /* 0x0000000000007305 */ /* 0x000e22000020f000 */
[----:B------:R-:W-:Y:S01]  /*5160*/  FMUL R2, R2, UR7 ;  /* 0x0000000702027c20 */ /* 0x000fe20008400000 */
[----:B------:R-:W-:Y:S06]  /*5170*/  @!P0 BRA `(.L_x_99) ;  /* 0x0000000000308947 */ /* 0x000fec0003800000 */
        /* <DEDUP_REMOVED lines=12> */
.L_x_99:
[----:B------:R-:W-:Y:S01]  /*5240*/  USHF.R.U64 UR8, UR12, UR15, UR13 ;  /* 0x0000000f0c087299 */ /* 0x000fe2000800120d */
[----:B------:R-:W-:Y:S01]  /*5250*/  R2UR UR5, R17 ;  /* 0x00000000110572ca */ /* 0x000fe200000e0000 */
[----:B------:R-:W-:Y:S01]  /*5260*/  USHF.R.U32.HI UR4, URZ, UR15, UR13 ;  /* 0x0000000f3f047299 */ /* 0x000fe2000801160d */
[----:B------:R-:W1:Y:S01]  /*5270*/  F2I.U32.TRUNC.NTZ R2, R2 ;  /* 0x0000000200027305 */ /* 0x000e62000020f000 */
[----:B------:R-:W-:Y:S01]  /*5280*/  UIADD3 UR9, UP0, URZ, -UR8, URZ ;  /* 0x800000083f097290 */ /* 0x000fe2000ff1e03f */
[----:B------:R-:W-:Y:S01]  /*5290*/  ULDC.64 UR10, c[0x0][0x620] ;  /* 0x00018800000a7ab9 */ /* 0x000fe20000000a00 */
[----:B------:R-:W-:Y:S02]  /*52a0*/  ULDC UR13, c[0x0][0x608] ;  /* 0x00018200000d7ab9 */ /* 0x000fe40000000800 */
[----:B------:R-:W-:Y:S01]  /*52b0*/  UIADD3.X UR4, URZ, ~UR4, URZ, UP0, !UPT ;  /* 0x800000043f047290 */ /* 0x000fe200087fe43f */
[----:B------:R-:W-:Y:S01]  /*52c0*/  ULDC UR22, c[0x0][0x148] ;  /* 0x0000520000167ab9 */ /* 0x000fe20000000800 */
[----:B------:R-:W-:-:S02]  /*52d0*/  ULDC UR20, c[0x0][0x648] ;  /* 0x0001920000147ab9 */ /* 0x000fc40000000800 */
[----:B------:R-:W-:Y:S01]  /*52e0*/  UIMAD UR7, UR4, UR10, URZ ;  /* 0x0000000a040772a4 */ /* 0x000fe2000f8e023f */
[----:B------:R-:W-:Y:S02]  /*52f0*/  ULDC UR21, c[0x0][0x638] ;  /* 0x00018e0000157ab9 */ /* 0x000fe40000000800 */
[----:B------:R-:W-:Y:S01]  /*5300*/  UMOV UR4, UR16 ;  /* 0x0000001000047c82 */ /* 0x000fe20008000000 */
[----:B------:R-:W-:Y:S02]  /*5310*/  UIMAD UR7, UR9, UR11, UR7 ;  /* 0x0000000b090772a4 */ /* 0x000fe4000f8e0207 */
[----:B------:R-:W-:Y:S01]  /*5320*/  UIMAD.WIDE.U32 UR4, UR9, UR10, UR4 ;  /* 0x0000000a090472a5 */ /* 0x000fe2000f8e0004 */
[----:B0-----:R-:W-:Y:S01]  /*5330*/  R2UR UR10, R0 ;  /* 0x00000000000a72ca */ /* 0x001fe200000e0000 */
[----:B------:R-:W-:Y:S01]  /*5340*/  ULDC UR16, c[0x0][0x658] ;  /* 0x0001960000107ab9 */ /* 0x000fe20000000800 */
[----:B-1----:R-:W-:Y:S01]  /*5350*/  R2UR UR12, R2 ;  /* 0x00000000020c72ca */ /* 0x002fe200000e0000 */
[----:B------:R-:W-:Y:S01]  /*5360*/  UIADD3 UR7, UR5, UR7, URZ ;  /* 0x0000000705077290 */ /* 0x000fe2000fffe03f */
[----:B------:R-:W-:-:S02]  /*5370*/  ULDC UR11, c[0x0][0x144] ;  /* 0x00005100000b7ab9 */ /* 0x000fc40000000800 */
[----:B------:R-:W-:Y:S02]  /*5380*/  ULDC UR5, c[0x0][0x618] ;  /* 0x0001860000057ab9 */ /* 0x000fe40000000800 */
[----:B------:R-:W-:Y:S02]  /*5390*/  USHF.R.U64 UR9, UR4, UR5, UR7 ;  /* 0x0000000504097299 */ /* 0x000fe40008001207 */
[----:B------:R-:W-:-:S03]  /*53a0*/  USHF.R.U32.HI UR7, URZ, UR5, UR7 ;  /* 0x000000053f077299 */ /* 0x000fc60008011607 */
[----:B------:R-:W-:Y:S01]  /*53b0*/  ULDC.64 UR4, c[0x0][0x640] ;  /* 0x0001900000047ab9 */ /* 0x000fe20000000a00 */
[----:B------:R-:W-:Y:S01]  /*53c0*/  USHF.R.U64 UR15, UR9, UR13, UR7 ;  /* 0x0000000d090f7299 */ /* 0x000fe20008001207 */
[----:B------:R-:W-:Y:S01]  /*53d0*/  ISETP.NE.U32.AND P0, PT, RZ, UR4, PT ;  /* 0x00000004ff007c0c */ /* 0x000fe2000bf05070 */
[----:B------:R-:W-:Y:S02]  /*53e0*/  USHF.R.U32.HI UR7, URZ, UR13, UR7 ;  /* 0x0000000d3f077299 */ /* 0x000fe40008011607 */
[----:B------:R-:W-:Y:S01]  /*53f0*/  UIADD3 UR10, -UR10, URZ, URZ ;  /* 0x0000003f0a0a7290 */ /* 0x000fe2000fffe13f */
[----:B------:R-:W-:Y:S01]  /*5400*/  ISETP.NE.AND.EX P0, PT, RZ, UR5, PT, P0 ;  /* 0x00000005ff007c0c */ /* 0x000fe2000bf05300 */
[----:B------:R-:W-:Y:S02]  /*5410*/  USHF.R.U64 UR14, UR15, UR16, UR7 ;  /* 0x000000100f0e7299 */ /* 0x000fe40008001207 */
[----:B------:R-:W-:Y:S02]  /*5420*/  UIADD3 UR18, -UR12, URZ, URZ ;  /* 0x0000003f0c127290 */ /* 0x000fe4000fffe13f */
[----:B------:R-:W-:-:S02]  /*5430*/  USHF.R.U32.HI UR13, URZ, UR16, UR7 ;  /* 0x000000103f0d7299 */ /* 0x000fc40008011607 */
[----:B------:R-:W-:Y:S01]  /*5440*/  UIMAD UR19, UR11, UR10, UR6 ;  /* 0x0000000a0b1372a4 */ /* 0x000fe2000f8e0206 */
[----:B------:R-:W-:-:S05]  /*5450*/  UMOV UR12, UR14 ;  /* 0x0000000e000c7c82 */ /* 0x000fca0008000000 */
[----:B------:R-:W-:Y:S06]  /*5460*/  @!P0 BRA `(.L_x_100) ;  /* 0x0000000000288947 */ /* 0x000fec0003800000 */
        /* <DEDUP_REMOVED lines=10> */
.L_x_100:
[----:B------:R-:W-:Y:S01]  /*5510*/  UISETP.NE.AND UP0, UPT, UR45, URZ, UPT ;  /* 0x0000003f2d00728c */ /* 0x000fe2000bf05270 */
[----:B------:R-:W-:Y:S01]  /*5520*/  IMAD.MOV.U32 R0, RZ, RZ, 0x1 ;  /* 0x00000001ff007424 */ /* 0x000fe200078e00ff */
[----:B------:R-:W-:Y:S01]  /*5530*/  USHF.R.U64 UR4, UR12, UR20, UR13 ;  /* 0x000000140c047299 */ /* 0x000fe2000800120d */
[----:B------:R-:W-:Y:S01]  /*5540*/  IMAD.U32 R19, RZ, RZ, UR8 ;  /* 0x00000008ff137e24 */ /* 0x000fe2000f8e00ff */
[----:B------:R-:W-:Y:S02]  /*5550*/  ULOP3.LUT UR15, UR15, UR44, URZ, 0xc0, !UPT ;  /* 0x0000002c0f0f7292 */ /* 0x000fe4000f8ec03f */
[----:B------:R-:W-:Y:S02]  /*5560*/  UIADD3 UR5, -UR4, URZ, URZ ;  /* 0x0000003f04057290 */ /* 0x000fe4000fffe13f */
[----:B------:R-:W-:Y:S02]  /*5570*/  ULOP3.LUT UR9, UR9, UR41, URZ, 0xc0, !UPT ;  /* 0x0000002909097292 */ /* 0x000fe4000f8ec03f */
[----:B------:R-:W-:-:S02]  /*5580*/  UIMAD UR4, UR42, UR4, UR15 ;  /* 0x000000042a0472a4 */ /* 0x000fc4000f8e020f */
[----:B------:R-:W-:Y:S02]  /*5590*/  @UP0 UIMAD UR19, UR22, UR18, UR17 ;  /* 0x00000012161302a4 */ /* 0x000fe4000f8e0211 */
[----:B------:R-:W-:Y:S01]  /*55a0*/  UIMAD UR14, UR5, UR21, UR14 ;  /* 0x00000015050e72a4 */ /* 0x000fe2000f8e020e */
[----:B------:R-:W-:Y:S02]  /*55b0*/  ULDC UR6, c[0x0][0x600] ;  /* 0x0001800000067ab9 */ /* 0x000fe40000000800 */
[----:B------:R-:W-:Y:S01]  /*55c0*/  ULDC UR5, c[0x0][0x610] ;  /* 0x0001840000057ab9 */ /* 0x000fe20000000800 */
[----:B------:R-:W-:Y:S02]  /*55d0*/  UIMAD UR14, UR14, UR6, UR9 ;  /* 0x000000060e0e72a4 */ /* 0x000fe4000f8e0209 */
[----:B------:R-:W-:-:S04]  /*55e0*/  UIMAD UR4, UR4, UR5, UR19 ;  /* 0x00000005040472a4 */ /* 0x000fc8000f8e0213 */
[----:B------:R-:W-:Y:S02]  /*55f0*/  USEL UR5, UR14, UR4, !UP0 ;  /* 0x000000040e057287 */ /* 0x000fe4000c000000 */
[----:B------:R-:W-:-:S04]  /*5600*/  USEL UR4, UR4, UR14, !UP0 ;  /* 0x0000000e04047287 */ /* 0x000fc8000c000000 */
[----:B------:R-:W-:Y:S02]  /*5610*/  IMAD.U32 R2, RZ, RZ, UR5 ;  /* 0x00000005ff027e24 */ /* 0x000fe4000f8e00ff */
[----:B------:R-:W-:-:S07]  /*5620*/  IMAD.U32 R18, RZ, RZ, UR4 ;  /* 0x00000004ff127e24 */ /* 0x000fce000f8e00ff */
.L_x_98:
[----:B------:R-:W-:Y:S01]  /*5630*/  UIADD3 UR43, UR49, UR43, URZ ;  /* 0x0000002b312b7290 */ /* 0x000fe2000fffe03f */
[----:B------:R-:W-:Y:S02]  /*5640*/  LOP3.LUT P0, RZ, R0, 0xff, RZ, 0xc0, !PT ;  /* 0x000000ff00ff7812 */ /* 0x000fe4000780c0ff */
[----:B------:R-:W-:Y:S01]  /*5650*/  LOP3.LUT R68, R68, 0x1, RZ, 0x3c, !PT ;  /* 0x0000000144447812 */ /* 0x000fe200078e3cff */
[----:B------:R-:W-:Y:S02]  /*5660*/  USHF.R.U32.HI UR4, URZ, 0x2, UR43 ;  /* 0x000000023f047899 */ /* 0x000fe4000801162b */
[----:B------:R-:W-:Y:S02]  /*5670*/  UISETP.GT.U32.AND UP0, UPT, UR43, 0x3, UPT ;  /* 0x000000032b00788c */ /* 0x000fe4000bf04070 */
[----:B------:R-:W-:Y:S02]  /*5680*/  ULOP3.LUT UR4, UR4, 0x1, URZ, 0xc0, !UPT ;  /* 0x0000000104047892 */ /* 0x000fe4000f8ec03f */
[----:B------:R-:W-:-:S02]  /*5690*/  UISETP.LT.U32.AND UP0, UPT, UR49, 0x4, UP0 ;  /* 0x000000043100788c */ /* 0x000fc40008701070 */
[----:B------:R-:W-:Y:S02]  /*56a0*/  UISETP.NE.U32.AND UP1, UPT, UR4, 0x1, UPT ;  /* 0x000000010400788c */ /* 0x000fe4000bf25070 */
[----:B------:R-:W-:Y:S02]  /*56b0*/  USEL UR5, URZ, 0x1, !UP0 ;  /* 0x000000013f057887 */ /* 0x000fe4000c000000 */
[----:B------:R-:W-:Y:S02]  /*56c0*/  UISETP.GT.U32.AND UP1, UPT, UR49, 0x3, !UP1 ;  /* 0x000000033100788c */ /* 0x000fe4000cf24070 */
[----:B------:R-:W-:Y:S02]  /*56d0*/  ULOP3.LUT UR43, UR43, 0x3, URZ, 0xc0, !UPT ;  /* 0x000000032b2b7892 */ /* 0x000fe4000f8ec03f */
[----:B------:R-:W-:-:S04]  /*56e0*/  USEL UR4, URZ, 0x1, !UP1 ;  /* 0x000000013f047887 */ /* 0x000fc8000c800000 */
[----:B------:R-:W-:Y:S01]  /*56f0*/  ULOP3.LUT UR46, UR4, UR46, UR5, 0x96, !UPT ;  /* 0x0000002e042e7292 */ /* 0x000fe2000f8e9605 */
[----:B------:R-:W-:Y:S11]  /*5700*/  @P0 BRA `(.L_x_101) ;  /* 0xffffffc000580947 */ /* 0x000ff6000383ffff */
[----:B------:R-:W-:Y:S05]  /*5710*/  EXIT ;  /* 0x000000000000794d */ /* 0x000fea0003800000 */
.L_x_16:
[----:B------:R-:W-:-:S08]  /*5720*/  ISETP.NE.AND P0, PT, RZ, UR6, PT ;  /* 0x00000006ff007c0c */ /* 0x000fd0000bf05270 */
[----:B-----5:R-:W0:-:S00]  /*5730*/  USETMAXREG.DEALLOC.CTAPOOL 0x28 ;  /* 0x00000028000079c8 */ /* 0x020e0000080e0500 */
[----:B------:R-:W-:Y:S05]  /*5740*/  @P0 EXIT ;  /* 0x000000000000094d */ /* 0x000fea0003800000 */
[----:B0-----:R-:W-:Y:S01]  /*5750*/  LOP3.LUT P0, RZ, R0, 0xff, RZ, 0xc0, !PT ;  /* 0x000000ff00ff7812 */ /* 0x001fe2000780c0ff */
[----:B------:R-:W-:Y:S02]  /*5760*/  IMAD.MOV.U32 R8, RZ, RZ, 0x1 ;  /* 0x00000001ff087424 */ /* 0x000fe400078e00ff */
[----:B------:R-:W-:-:S10]  /*5770*/  IMAD.MOV.U32 R0, RZ, RZ, RZ ;  /* 0x000000ffff007224 */ /* 0x000fd400078e00ff */
[----:B------:R-:W-:Y:S05]  /*5780*/  @!P0 BRA `(.L_x_102) ;  /* 0x0000000c00bc8947 */ /* 0x000fea0003800000 */
[----:B------:R-:W0:Y:S01]  /*5790*/  S2UR UR6, SR_CgaCtaId ;  /* 0x00000000000679c3 */ /* 0x000e220000008800 */
[----:B------:R-:W-:Y:S01]  /*57a0*/  LOP3.LUT P0, RZ, R3, 0x1f, RZ, 0xc0, !PT ;  /* 0x0000001f03ff7812 */ /* 0x000fe2000780c0ff */
[----:B------:R-:W-:Y:S01]  /*57b0*/  ULDC UR21, c[0x0][0x658] ;  /* 0x0001960000157ab9 */ /* 0x000fe20000000800 */
[----:B------:R-:W-:Y:S01]  /*57c0*/  UMOV UR4, 0xffffffff ;  /* 0xffffffff00047882 */ /* 0x000fe20000000000 */
[----:B------:R-:W-:Y:S01]  /*57d0*/  BSSY B0, `(.L_x_102) ;  /* 0x00000ea000007945 */ /* 0x000fe20003800000 */
[----:B------:R-:W-:Y:S01]  /*57e0*/  USHF.L.U32 UR4, UR4, UR21, URZ ;  /* 0x0000001504047299 */ /* 0x000fe2000800063f */
[C---:B------:R-:W-:Y:S01]  /*57f0*/  ISETP.NE.AND P3, PT, R4.reuse, RZ, PT ;  /* 0x000000ff0400720c */ /* 0x040fe20003f65270 */
[----:B------:R-:W-:Y:S01]  /*5800*/  IMAD.MOV.U32 R10, RZ, RZ, 0x1 ;  /* 0x00000001ff0a7424 */ /* 0x000fe200078e00ff */
[----:B------:R-:W-:Y:S01]  /*5810*/  ISETP.NE.OR P0, PT, R4, RZ, !P0 ;  /* 0x000000ff0400720c */ /* 0x000fe20004705670 */
[----:B------:R-:W-:Y:S01]  /*5820*/  IMAD.MOV.U32 R8, RZ, RZ, 0x1 ;  /* 0x00000001ff087424 */ /* 0x000fe200078e00ff */
[----:B------:R-:W-:Y:S01]  /*5830*/  ULDC UR13, c[0x0][0x600] ;  /* 0x00018000000d7ab9 */ /* 0x000fe20000000800 */
[----:B------:R-:W-:Y:S01]  /*5840*/  IMAD.MOV.U32 R0, RZ, RZ, RZ ;  /* 0x000000ffff007224 */ /* 0x000fe200078e00ff */
[----:B------:R-:W-:Y:S01]  /*5850*/  UMOV UR5, 0x1 ;  /* 0x0000000100057882 */ /* 0x000fe20000000000 */
[----:B------:R-:W-:-:S02]  /*5860*/  UIADD3 UR23, UR38, 0x1, URZ ;  /* 0x0000000126177890 */ /* 0x000fc4000fffe03f */
[----:B------:R-:W-:Y:S02]  /*5870*/  ULOP3.LUT UR29, UR39, 0x2, URZ, 0xfc, !UPT ;  /* 0x00000002271d7892 */ /* 0x000fe4000f8efc3f */
[----:B------:R-:W-:Y:S02]  /*5880*/  UIADD3 UR13, UR13, -0x1, URZ ;  /* 0xffffffff0d0d7890 */ /* 0x000fe4000fffe03f */
[----:B------:R-:W-:Y:S02]  /*5890*/  USHF.L.U32 UR21, UR5, UR21, URZ ;  /* 0x0000001505157299 */ /* 0x000fe4000800063f */
[----:B------:R-:W-:Y:S01]  /*58a0*/  ULOP3.LUT UR22, URZ, UR4, URZ, 0x33, !UPT ;  /* 0x000000043f167292 */ /* 0x000fe2000f8e333f */
[----:B------:R-:W-:Y:S01]  /*58b0*/  ULDC.64 UR14, c[0x0][0x198] ;  /* 0x00006600000e7ab9 */ /* 0x000fe20000000a00 */
[----:B0-----:R-:W-:-:S10]  /*58c0*/  IMAD.U32 R9, RZ, RZ, UR6 ;  /* 0x00000006ff097e24 */ /* 0x001fd4000f8e00ff */
.L_x_114:
[----:B------:R-:W-:-:S03]  /*58d0*/  UMOV UR4, 0xffffffff ;  /* 0xffffffff00047882 */ /* 0x000fc60000000000 */
[----:B------:R-:W-:Y:S05]  /*58e0*/  BRA.DIV UR4, `(.L_x_103) ;  /* 0x00000012047c7947 */ /* 0x000fea000b800000 */
[----:B------:R-:W-:-:S13]  /*58f0*/  ELECT P6, URZ, PT ;  /* 0x00000000003f782f */ /* 0x000fda00038c0000 */
.L_x_127:
[----:B------:R-:W0:Y:S01]  /*5900*/  LDC R3, c[0x0][0x28c] ;  /* 0x0000a300ff037b82 */ /* 0x000e220000000800 */
[----:B------:R-:W-:Y:S01]  /*5910*/  BSSY B1, `(.L_x_104) ;  /* 0x000005f000017945 */ /* 0x000fe20003800000 */
[----:B0-----:R-:W-:-:S13]  /*5920*/  ISETP.LT.OR P6, PT, R3, 0x1, !P6 ;  /* 0x000000010300780c */ /* 0x001fda00077c1670 */
[----:B------:R-:W-:Y:S05]  /*5930*/  @P6 BRA `(.L_x_105) ;  /* 0x0000000400706947 */ /* 0x000fea0003800000 */
[----:B------:R-:W-:Y:S02]  /*5940*/  IMAD R9, R18, 0x2, R9 ;  /* 0x0000000212097824 */ /* 0x000fe400078e0209 */
[----:B------:R-:W-:Y:S02]  /*5950*/  IMAD.SHL.U32 R6, R2, 0x40, RZ ;  /* 0x0000004002067824 */ /* 0x000fe400078e00ff */
[----:B------:R-:W-:Y:S02]  /*5960*/  IMAD.MOV.U32 R13, RZ, RZ, RZ ;  /* 0x000000ffff0d7224 */ /* 0x000fe400078e00ff */
[----:B------:R-:W-:Y:S02]  /*5970*/  IMAD.U32 R14, RZ, RZ, UR23 ;  /* 0x00000017ff0e7e24 */ /* 0x000fe4000f8e00ff */
[----:B------:R-:W-:Y:S02]  /*5980*/  IMAD.MOV.U32 R2, RZ, RZ, R8 ;  /* 0x000000ffff027224 */ /* 0x000fe400078e0008 */
[----:B------:R-:W-:-:S02]  /*5990*/  IMAD.MOV.U32 R4, RZ, RZ, R0 ;  /* 0x000000ffff047224 */ /* 0x000fc400078e0000 */
[----:B------:R-:W-:-:S07]  /*59a0*/  IMAD.SHL.U32 R7, R9, 0x20, RZ ;  /* 0x0000002009077824 */ /* 0x000fce00078e00ff */
.L_x_109:
[----:B------:R-:W0:Y:S01]  /*59b0*/  S2UR UR4, SR_CgaCtaId ;  /* 0x00000000000479c3 */ /* 0x000e220000008800 */
[----:B------:R-:W-:Y:S02]  /*59c0*/  MOV R12, 0x400 ;  /* 0x00000400000c7802 */ /* 0x000fe40000000f00 */
[----:B------:R-:W-:-:S05]  /*59d0*/  SHF.L.U32 R3, R2, 0x1f, RZ ;  /* 0x0000001f02037819 */ /* 0x000fca00000006ff */
[----:B------:R-:W1:Y:S01]  /*59e0*/  @!P3 LDC R5, c[0x0][0x500] ;  /* 0x00014000ff05bb82 */ /* 0x000e620000000800 */
[----:B0-----:R-:W-:-:S05]  /*59f0*/  IMAD.U32 R9, RZ, RZ, UR4 ;  /* 0x00000004ff097e24 */ /* 0x001fca000f8e00ff */
[----:B------:R-:W-:-:S05]  /*5a00*/  LEA R11, R9, R12, 0x18 ;  /* 0x0000000c090b7211 */ /* 0x000fca00078ec0ff */
[----:B------:R-:W-:-:S04]  /*5a10*/  IMAD R12, R4, 0x8, R11 ;  /* 0x00000008040c7824 */ /* 0x000fc800078e020b */
[----:B------:R-:W0:Y:S02]  /*5a20*/  SYNCS.PHASECHK.TRANS64.TRYWAIT P1, [R12+URZ+0x20], R3 ;  /* 0x000020030c0075a7 */ /* 0x000e24000802017f */
[----:B01----:R-:W-:Y:S05]  /*5a30*/  @!P1 BRA `(.L_x_106) ;  /* 0x0000001000489947 */ /* 0x003fea0003800000 */
.L_x_128:
[----:B------:R-:W-:Y:S01]  /*5a40*/  UPRMT UR4, UR29, 0x9910, URZ ;  /* 0x000099101d047896 */ /* 0x000fe2000800003f */
[----:B------:R1:W-:Y:S03]  /*5a50*/  @!P3 SYNCS.ARRIVE.TRANS64 RZ, [R12+URZ], R5 ;  /* 0x000000050cffb9a7 */ /* 0x0003e6000800003f */
[----:B------:R-:W-:-:S06]  /*5a60*/  UISETP.NE.AND UP0, UPT, UR4, 0x2, UPT ;  /* 0x000000020400788c */ /* 0x000fcc000bf05270 */
[----:B------:R-:W-:-:S13]  /*5a70*/  PLOP3.LUT P1, PT, PT, PT, UP0, 0x80, 0x0 ;  /* 0x000000000000781c */ /* 0x000fda0003f2f008 */
[----:B-1----:R-:W-:Y:S05]  /*5a80*/  @P1 BRA `(.L_x_107) ;  /* 0x0000000000041947 */ /* 0x002fea0003800000 */
[----:B------:R-:W-:Y:S01]  /*5a90*/  BPT.TRAP 0x1 ;  /* 0x000000040000795c */ /* 0x000fe20000300000 */
.L_x_107:
[----:B------:R-:W-:Y:S05]  /*5aa0*/  @P0 BRA `(.L_x_108) ;  /* 0x0000000000040947 */ /* 0x000fea0003800000 */
[----:B------:R-:W-:Y:S01]  /*5ab0*/  BPT.TRAP 0x1 ;  /* 0x000000040000795c */ /* 0x000fe20000300000 */
.L_x_108:
[----:B0-----:R-:W-:Y:S01]  /*5ac0*/  IMAD R3, R4, 0x8, R9 ;  /* 0x0000000804037824 */ /* 0x001fe200078e0209 */
[----:B------:R-:W-:Y:S01]  /*5ad0*/  R2UR UR10, R13 ;  /* 0x000000000d0a72ca */ /* 0x000fe200000e0000 */
[----:B------:R-:W-:Y:S01]  /*5ae0*/  UIADD3 UR30, UP0, UR14, 0xf0, URZ ;  /* 0x000000f00e1e7890 */ /* 0x000fe2000ff1e03f */
[----:B------:R-:W-:Y:S01]  /*5af0*/  R2UR UR9, R12 ;  /* 0x000000000c0972ca */ /* 0x000fe200000e0000 */
[----:B------:R-:W-:Y:S01]  /*5b00*/  IMAD.SHL.U32 R3, R3, 0x400, RZ ;  /* 0x0000040003037824 */ /* 0x000fe200078e00ff */
[----:B------:R-:W-:Y:S01]  /*5b10*/  R2UR UR11, R7 ;  /* 0x00000000070b72ca */ /* 0x000fe200000e0000 */
[----:B------:R-:W-:Y:S01]  /*5b20*/  UIADD3.X UR31, URZ, UR15, URZ, UP0, !UPT ;  /* 0x0000000f3f1f7290 */ /* 0x000fe200087fe43f */
[----:B------:R-:W-:Y:S01]  /*5b30*/  R2UR UR12, R19 ;  /* 0x00000000130c72ca */ /* 0x000fe200000e0000 */
[--C-:B------:R-:W-:Y:S01]  /*5b40*/  IMAD R3, R3, 0x4, R11.reuse ;  /* 0x0000000403037824 */ /* 0x100fe200078e020b */
[----:B------:R-:W-:Y:S01]  /*5b50*/  R2UR UR35, R6 ;  /* 0x00000000062372ca */ /* 0x000fe200000e0000 */
[----:B------:R-:W-:Y:S01]  /*5b60*/  IMAD R11, R4, 0x8000, R11 ;  /* 0x00008000040b7824 */ /* 0x000fe200078e020b */
[----:B------:R-:W-:Y:S01]  /*5b70*/  UIADD3 UR6, UP1, UR14, 0x1f0, URZ ;  /* 0x000001f00e067890 */ /* 0x000fe2000ff3e03f */
[----:B------:R-:W-:Y:S01]  /*5b80*/  VIADD R14, R14, 0xffffffff ;  /* 0xffffffff0e0e7836 */ /* 0x000fe20000000000 */
[----:B------:R-:W-:Y:S01]  /*5b90*/  R2UR UR40, R3 ;  /* 0x00000000032872ca */ /* 0x000fe200000e0000 */
[----:B------:R-:W-:Y:S01]  /*5ba0*/  UIADD3 UR58, UR10, 0x20, URZ ;  /* 0x000000200a3a7890 */ /* 0x000fe2000fffe03f */
[----:B------:R-:W-:Y:S01]  /*5bb0*/  R2UR UR18, R11 ;  /* 0x000000000b1272ca */ /* 0x000fe200000e0000 */
[----:B------:R-:W-:Y:S01]  /*5bc0*/  UIADD3 UR50, UR10, 0x40, URZ ;  /* 0x000000400a327890 */ /* 0x000fe2000fffe03f */
[----:B------:R-:W-:Y:S01]  /*5bd0*/  ISETP.GT.AND P2, PT, R14, 0x1, PT ;  /* 0x000000010e00780c */ /* 0x000fe20003f44270 */
[----:B------:R-:W-:Y:S01]  /*5be0*/  UIADD3 UR42, UR10, 0x60, URZ ;  /* 0x000000600a2a7890 */ /* 0x000fe2000fffe03f */
[----:B------:R-:W-:Y:S01]  /*5bf0*/  VIADD R4, R4, 0x1 ;  /* 0x0000000104047836 */ /* 0x000fe20000000000 */
[----:B------:R-:W-:Y:S01]  /*5c00*/  UMOV UR46, 0x30000 ;  /* 0x00030000002e7882 */ /* 0x000fe20000000000 */
[----:B------:R-:W-:Y:S01]  /*5c10*/  UMOV UR4, 0x0 ;  /* 0x0000000000047882 */ /* 0x000fe20000000000 */
[----:B------:R-:W-:Y:S01]  /*5c20*/  UMOV UR5, 0x10000000 ;  /* 0x1000000000057882 */ /* 0x000fe20000000000 */
[----:B------:R-:W-:Y:S01]  /*5c30*/  UIADD3.X UR7, URZ, UR15, URZ, UP1, !UPT ;  /* 0x0000000f3f077290 */ /* 0x000fe20008ffe43f */
[C---:B------:R-:W-:Y:S01]  /*5c40*/  ISETP.NE.AND P1, PT, R4.reuse, 0x4, PT ;  /* 0x000000040400780c */ /* 0x040fe20003f25270 */
[----:B------:R-:W-:Y:S01]  /*5c50*/  UMOV UR57, UR9 ;  /* 0x0000000900397c82 */ /* 0x000fe20008000000 */
[----:B------:R-:W-:Y:S01]  /*5c60*/  UIADD3 UR8, UR40, 0x180, URZ ;  /* 0x0000018028087890 */ /* 0x000fe2000fffe03f */
[----:B------:R-:W-:Y:S01]  /*5c70*/  VIADD R13, R13, 0x80 ;  /* 0x000000800d0d7836 */ /* 0x000fe20000000000 */
[----:B------:R-:W-:Y:S01]  /*5c80*/  UIADD3 UR56, UR40, 0x2180, URZ ;  /* 0x0000218028387890 */ /* 0x000fe2000fffe03f */
[----:B------:R-:W-:Y:S01]  /*5c90*/  SEL R3, RZ, 0x1, P1 ;  /* 0x00000001ff037807 */ /* 0x000fe20000800000 */
[----:B------:R-:W-:Y:S01]  /*5ca0*/  UIADD3 UR48, UR40, 0x4180, URZ ;  /* 0x0000418028307890 */ /* 0x000fe2000fffe03f */
[----:B------:R-:W-:Y:S01]  /*5cb0*/  SEL R4, R4, RZ, P1 ;  /* 0x000000ff04047207 */ /* 0x000fe20000800000 */
[----:B------:R-:W-:Y:S01]  /*5cc0*/  UIADD3 UR40, UR40, 0x6180, URZ ;  /* 0x0000618028287890 */ /* 0x000fe2000fffe03f */
[----:B------:R-:W-:Y:S01]  /*5cd0*/  LOP3.LUT R2, R2, R3, RZ, 0x3c, !PT ;  /* 0x0000000302027212 */ /* 0x000fe200078e3cff */
[----:B------:R-:W-:Y:S01]  /*5ce0*/  UIADD3 UR32, UR18, 0x20180, URZ ;  /* 0x0002018012207890 */ /* 0x000fe2000fffe03f */
[----:B------:R0:W-:Y:S01]  /*5cf0*/  UTMALDG.3D.MULTICAST [UR8], [UR30], UR46, desc[UR4] ;  /* 0x000004081e0073b4 */ /* 0x0001e2000801182e */
[----:B------:R-:W-:-:S02]  /*5d00*/  UIADD3 UR24, UR18, 0x22180, URZ ;  /* 0x0002218012187890 */ /* 0x000fc4000fffe03f */
[----:B------:R-:W-:Y:S01]  /*5d10*/  UIADD3 UR16, UR18, 0x24180, URZ ;  /* 0x0002418012107890 */ /* 0x000fe2000fffe03f */
[----:B------:R-:W-:Y:S01]  /*5d20*/  UMOV UR59, UR11 ;  /* 0x0000000b003b7c82 */ /* 0x000fe20008000000 */
[----:B------:R-:W-:Y:S01]  /*5d30*/  UMOV UR60, UR12 ;  /* 0x0000000c003c7c82 */ /* 0x000fe20008000000 */
[----:B------:R-:W-:Y:S01]  /*5d40*/  UMOV UR49, UR9 ;  /* 0x0000000900317c82 */ /* 0x000fe20008000000 */
[----:B------:R-:W-:Y:S01]  /*5d50*/  UMOV UR51, UR11 ;  /* 0x0000000b00337c82 */ /* 0x000fe20008000000 */
[----:B------:R-:W-:Y:S01]  /*5d60*/  UMOV UR52, UR12 ;  /* 0x0000000c00347c82 */ /* 0x000fe20008000000 */
[----:B------:R-:W-:Y:S01]  /*5d70*/  UMOV UR41, UR9 ;  /* 0x0000000900297c82 */ /* 0x000fe20008000000 */
[----:B------:R-:W-:Y:S01]  /*5d80*/  UMOV UR44, UR12 ;  /* 0x0000000c002c7c82 */ /* 0x000fe20008000000 */
[----:B------:R-:W-:Y:S01]  /*5d90*/  UMOV UR43, UR11 ;  /* 0x0000000b002b7c82 */ /* 0x000fe20008000000 */
[----:B------:R1:W-:Y:S01]  /*5da0*/  UTMALDG.3D.MULTICAST [UR56], [UR30], UR46, desc[UR4] ;  /* 0x000004381e0073b4 */ /* 0x0003e2000801182e */
        /* <DEDUP_REMOVED lines=11> */
[----:B0-----:R-:W-:Y:S01]  /*5e60*/  UIADD3 UR8, UR18, 0x26180, URZ ;  /* 0x0002618012087890 */ /* 0x001fe2000fffe03f */
[----:B------:R-:W-:Y:S01]  /*5e70*/  UMOV UR11, UR35 ;  /* 0x00000023000b7c82 */ /* 0x000fe20008000000 */
[----:B------:R1:W-:Y:S01]  /*5e80*/  UTMALDG.3D.MULTICAST [UR40], [UR30], UR46, desc[UR4] ;  /* 0x000004281e0073b4 */ /* 0x0003e2000801182e */
[----:B------:R-:W-:Y:S01]  /*5e90*/  UMOV UR18, UR50 ;  /* 0x0000003200127c82 */ /* 0x000fe20008000000 */
[----:B------:R-:W-:Y:S01]  /*5ea0*/  UMOV UR10, UR42 ;  /* 0x0000002a000a7c82 */ /* 0x000fe20008000000 */
[----:B------:R1:W-:Y:S01]  /*5eb0*/  UTMALDG.3D [UR32], [UR6], desc[UR4] ;  /* 0x00000420060075b4 */ /* 0x0003e20008011000 */
[----:B------:R1:W-:Y:S01]  /*5ec0*/  UTMALDG.3D [UR24], [UR6], desc[UR4] ;  /* 0x00000418060075b4 */ /* 0x0003e20008011000 */
[----:B------:R1:W-:Y:S02]  /*5ed0*/  UTMALDG.3D [UR16], [UR6], desc[UR4] ;  /* 0x00000410060075b4 */ /* 0x0003e40008011000 */
[----:B------:R1:W-:Y:S02]  /*5ee0*/  UTMALDG.3D [UR8], [UR6], desc[UR4] ;  /* 0x00000408060075b4 */ /* 0x0003e40008011000 */
[----:B-1----:R-:W-:Y:S05]  /*5ef0*/  @P2 BRA `(.L_x_109) ;  /* 0xfffffff800ac2947 */ /* 0x002fea000383ffff */
.L_x_105:
[----:B------:R-:W-:Y:S05]  /*5f00*/  BSYNC B1 ;  /* 0x0000000000017941 */ /* 0x000fea0003800000 */
.L_x_104:
[----:B------:R-:W-:Y:S01]  /*5f10*/  LOP3.LUT P4, RZ, R10, 0xff, RZ, 0xc0, !PT ;  /* 0x000000ff0aff7812 */ /* 0x000fe2000788c0ff */
[----:B------:R-:W-:Y:S01]  /*5f20*/  VIADD R0, R0, UR38 ;  /* 0x0000002600007c36 */ /* 0x000fe20008000000 */
[----:B------:R-:W-:Y:S01]  /*5f30*/  ULDC.64 UR4, c[0x0][0x650] ;  /* 0x0001940000047ab9 */ /* 0x000fe20000000a00 */
[----:B------:R-:W-:Y:S01]  /*5f40*/  IMAD.U32 R3, RZ, RZ, UR38 ;  /* 0x00000026ff037e24 */ /* 0x000fe2000f8e00ff */
[----:B------:R-:W-:Y:S01]  /*5f50*/  BSSY B1, `(.L_x_110) ;  /* 0x000006f000017945 */ /* 0x000fe20003800000 */
[----:B------:R-:W-:Y:S01]  /*5f60*/  IMAD.MOV.U32 R18, RZ, RZ, -0x1 ;  /* 0xffffffffff127424 */ /* 0x000fe200078e00ff */
[----:B------:R-:W-:Y:S01]  /*5f70*/  SHF.R.U32.HI R2, RZ, 0x2, R0 ;  /* 0x00000002ff027819 */ /* 0x000fe20000011600 */
[----:B------:R-:W-:Y:S01]  /*5f80*/  IMAD.MOV.U32 R19, RZ, RZ, -0x1 ;  /* 0xffffffffff137424 */ /* 0x000fe200078e00ff */
[----:B------:R-:W-:Y:S02]  /*5f90*/  ISETP.GT.U32.AND P1, PT, R0, 0x3, PT ;  /* 0x000000030000780c */ /* 0x000fe40003f24070 */
[----:B------:R-:W-:-:S02]  /*5fa0*/  LOP3.LUT R2, R2, 0x1, RZ, 0xc0, !PT ;  /* 0x0000000102027812 */ /* 0x000fc400078ec0ff */
[C---:B------:R-:W-:Y:S01]  /*5fb0*/  ISETP.LT.U32.AND P1, PT, R3.reuse, 0x4, P1 ;  /* 0x000000040300780c */ /* 0x040fe20000f21070 */
[----:B------:R-:W0:Y:S01]  /*5fc0*/  @P4 S2R R9, SR_CgaCtaId ;  /* 0x0000000000094919 */ /* 0x000e220000008800 */
[----:B------:R-:W-:Y:S02]  /*5fd0*/  @P4 MOV R4, 0x400 ;  /* 0x0000040000044802 */ /* 0x000fe40000000f00 */
[----:B------:R-:W-:Y:S02]  /*5fe0*/  ISETP.NE.U32.AND P2, PT, R2, 0x1, PT ;  /* 0x000000010200780c */ /* 0x000fe40003f45070 */
[----:B------:R-:W-:Y:S02]  /*5ff0*/  LOP3.LUT R0, R0, 0x3, RZ, 0xc0, !PT ;  /* 0x0000000300007812 */ /* 0x000fe400078ec0ff */
[----:B------:R-:W-:Y:S02]  /*6000*/  ISETP.GT.U32.AND P2, PT, R3, 0x3, !P2 ;  /* 0x000000030300780c */ /* 0x000fe40005744070 */
[----:B------:R-:W-:-:S02]  /*6010*/  SEL R3, RZ, 0x1, !P1 ;  /* 0x00000001ff037807 */ /* 0x000fc40004800000 */
[----:B------:R-:W-:Y:S02]  /*6020*/  SEL R2, RZ, 0x1, !P2 ;  /* 0x00000001ff027807 */ /* 0x000fe40005000000 */
[----:B------:R-:W-:Y:S02]  /*6030*/  PRMT R10, RZ, 0x7610, R10 ;  /* 0x00007610ff0a7816 */ /* 0x000fe4000000000a */
[--C-:B------:R-:W-:Y:S01]  /*6040*/  LOP3.LUT R8, R2, R8, R3.reuse, 0x96, !PT ;  /* 0x0000000802087212 */ /* 0x100fe200078e9603 */
[----:B------:R-:W-:Y:S01]  /*6050*/  IMAD.MOV.U32 R2, RZ, RZ, -0x1 ;  /* 0xffffffffff027424 */ /* 0x000fe200078e00ff */
[----:B------:R-:W-:Y:S02]  /*6060*/  PRMT R3, RZ, 0x7610, R3 ;  /* 0x00007610ff037816 */ /* 0x000fe40000000003 */
[----:B0-----:R-:W-:-:S04]  /*6070*/  @P4 LEA R4, R9, R4, 0x18 ;  /* 0x0000000409044211 */ /* 0x001fc800078ec0ff */
[----:B------:R0:W-:Y:S01]  /*6080*/  @P4 SYNCS.ARRIVE.TRANS64.A1T0 RZ, [R4+URZ+0x78], RZ ;  /* 0x000078ff04ff49a7 */ /* 0x0001e2000810003f */
[----:B------:R-:W-:-:S04]  /*6090*/  IADD3 R16, P4, R16, UR54, RZ ;  /* 0x0000003610107c10 */ /* 0x000fc8000ff9e0ff */
[----:B------:R-:W-:Y:S02]  /*60a0*/  IADD3.X R17, R17, UR37, RZ, P4, !PT ;  /* 0x0000002511117c10 */ /* 0x000fe4000a7fe4ff */
        /* <DEDUP_REMOVED lines=8> */
[----:B------:R-:W-:Y:S01]  /*6130*/  ULDC UR10, c[0x0][0x154] ;  /* 0x00005500000a7ab9 */ /* 0x000fe20000000800 */
[----:B------:R-:W-:Y:S01]  /*6140*/  IMAD.MOV.U32 R2, RZ, RZ, R16 ;  /* 0x000000ffff027224 */ /* 0x000fe200078e0010 */
[----:B------:R-:W-:Y:S01]  /*6150*/  ISETP.NE.AND.EX P1, PT, RZ, UR7, PT, P1 ;  /* 0x00000007ff007c0c */ /* 0x000fe2000bf25310 */
[----:B------:R-:W1:Y:S01]  /*6160*/  S2UR UR9, SR_CTAID.Y ;  /* 0x00000000000979c3 */ /* 0x000e620000002600 */
[----:B0-----:R-:W-:-:S05]  /*6170*/  I2FP.F32.U32 R3, UR4 ;  /* 0x0000000400037c45 */ /* 0x001fca0008201000 */
[----:B------:R-:W-:Y:S01]  /*6180*/  FMUL R12, R3, UR5 ;  /* 0x00000005030c7c20 */ /* 0x000fe20008400000 */
[----:B------:R-:W-:-:S05]  /*6190*/  IMAD.MOV.U32 R3, RZ, RZ, R17 ;  /* 0x000000ffff037224 */ /* 0x000fca00078e0011 */
[----:B------:R-:W-:Y:S05]  /*61a0*/  @!P1 BRA `(.L_x_112) ;  /* 0x0000000000289947 */ /* 0x000fea0003800000 */
[----:B------:R-:W-:Y:S02]  /*61b0*/  ULDC UR5, c[0x0][0x634] ;  /* 0x00018d0000057ab9 */ /* 0x000fe40000000800 */
[----:B------:R-:W-:-:S05]  /*61c0*/  IADD3 R7, P1, R16, UR5, RZ ;  /* 0x0000000510077c10 */ /* 0x000fca000ff3e0ff */
[----:B------:R-:W-:-:S04]  /*61d0*/  IMAD.X R11, RZ, RZ, R17, P1 ;  /* 0x000000ffff0b7224 */ /* 0x000fc800008e0611 */
[----:B------:R-:W-:-:S04]  /*61e0*/  IMAD.WIDE.U32 R4, R11, UR6, RZ ;  /* 0x000000060b047c25 */ /* 0x000fc8000f8e00ff */
[----:B------:R-:W-:-:S04]  /*61f0*/  IMAD.WIDE.U32 R4, P1, R7, UR7, R4 ;  /* 0x0000000707047c25 */ /* 0x000fc8000f820004 */
[----:B------:R-:W-:-:S04]  /*6200*/  IMAD.WIDE.U32 R6, R7, UR6, RZ ;  /* 0x0000000607067c25 */ /* 0x000fc8000f8e00ff */
[----:B------:R-:W-:Y:S01]  /*6210*/  IMAD.X R3, RZ, RZ, RZ, P1 ;  /* 0x000000ffff037224 */ /* 0x000fe200008e06ff */
[----:B------:R-:W-:Y:S01]  /*6220*/  IADD3 RZ, P1, R7, R4, RZ ;  /* 0x0000000407ff7210 */ /* 0x000fe20007f3e0ff */
[----:B------:R-:W-:-:S04]  /*6230*/  IMAD.MOV.U32 R2, RZ, RZ, R5 ;  /* 0x000000ffff027224 */ /* 0x000fc800078e0005 */
[----:B------:R-:W-:-:S08]  /*6240*/  IMAD.WIDE.U32.X R2, R11, UR7, R2, P1 ;  /* 0x000000070b027c25 */ /* 0x000fd000088e0402 */
.L_x_112:
[--C-:B------:R-:W-:Y:S01]  /*6250*/  SHF.R.U64 R19, R2, UR8, R3.reuse ;  /* 0x0000000802137c19 */ /* 0x100fe20008001203 */
[----:B------:R-:W0:Y:S01]  /*6260*/  F2I.U32.TRUNC.NTZ R12, R12 ;  /* 0x0000000c000c7305 */ /* 0x000e22000020f000 */
[----:B------:R-:W-:Y:S01]  /*6270*/  SHF.R.U32.HI R2, RZ, UR8, R3 ;  /* 0x00000008ff027c19 */ /* 0x000fe20008011603 */
[----:B------:R-:W-:Y:S01]  /*6280*/  ULDC.64 UR6, c[0x0][0x620] ;  /* 0x0001880000067ab9 */ /* 0x000fe20000000a00 */
[----:B------:R-:W-:Y:S01]  /*6290*/  IADD3 R5, P1, RZ, -R19, RZ ;  /* 0x80000013ff057210 */ /* 0x000fe20007f3e0ff */
[----:B------:R-:W3:Y:S01]  /*62a0*/  LDC R11, c[0x0][0x610] ;  /* 0x00018400ff0b7b82 */ /* 0x000ee20000000800 */
[----:B-1----:R-:W-:Y:S01]  /*62b0*/  I2FP.F32.U32 R4, UR9 ;  /* 0x0000000900047c45 */ /* 0x002fe20008201000 */
[----:B------:R-:W-:Y:S01]  /*62c0*/  ULDC UR8, c[0x0][0x658] ;  /* 0x0001960000087ab9 */ /* 0x000fe20000000800 */
[----:B------:R-:W-:Y:S01]  /*62d0*/  ULDC UR12, c[0x0][0x648] ;  /* 0x00019200000c7ab9 */ /* 0x000fe20000000800 */
[----:B------:R-:W-:Y:S02]  /*62e0*/  IMAD.X R2, RZ, RZ, ~R2, P1 ;  /* 0x000000ffff027224 */ /* 0x000fe400008e0e02 */
[----:B------:R-:W-:Y:S01]  /*62f0*/  FMUL R6, R4, UR10 ;  /* 0x0000000a04067c20 */ /* 0x000fe20008400000 */
[----:B------:R-:W-:Y:S01]  /*6300*/  ULDC.64 UR10, c[0x0][0x640] ;  /* 0x00019000000a7ab9 */ /* 0x000fe20000000a00 */
[----:B------:R-:W-:Y:S01]  /*6310*/  IMAD R4, R2, UR6, RZ ;  /* 0x0000000602047c24 */ /* 0x000fe2000f8e02ff */
[----:B------:R-:W-:Y:S01]  /*6320*/  ISETP.NE.U32.AND P1, PT, RZ, UR10, PT ;  /* 0x0000000aff007c0c */ /* 0x000fe2000bf25070 */
[C---:B------:R-:W-:Y:S01]  /*6330*/  IMAD.WIDE.U32 R2, R5.reuse, UR6, R16 ;  /* 0x0000000605027c25 */ /* 0x040fe2000f8e0010 */
[----:B0-----:R-:W-:Y:S01]  /*6340*/  R2UR UR5, R12 ;  /* 0x000000000c0572ca */ /* 0x001fe200000e0000 */
[----:B------:R-:W0:Y:S01]  /*6350*/  F2I.U32.TRUNC.NTZ R6, R6 ;  /* 0x0000000600067305 */ /* 0x000e22000020f000 */
[----:B------:R-:W-:Y:S01]  /*6360*/  ULDC UR6, c[0x0][0x618] ;  /* 0x0001860000067ab9 */ /* 0x000fe20000000800 */
[----:B------:R-:W-:Y:S01]  /*6370*/  IMAD R5, R5, UR7, R4 ;  /* 0x0000000705057c24 */ /* 0x000fe2000f8e0204 */
[----:B------:R-:W-:-:S03]  /*6380*/  ISETP.NE.AND.EX P1, PT, RZ, UR11, PT, P1 ;  /* 0x0000000bff007c0c */ /* 0x000fc6000bf25310 */
[----:B------:R-:W-:-:S05]  /*6390*/  IMAD.IADD R3, R3, 0x1, R5 ;  /* 0x0000000103037824 */ /* 0x000fca00078e0205 */
[--C-:B------:R-:W-:Y:S02]  /*63a0*/  SHF.R.U64 R12, R2, UR6, R3.reuse ;  /* 0x00000006020c7c19 */ /* 0x100fe40008001203 */
[----:B------:R-:W-:Y:S01]  /*63b0*/  SHF.R.U32.HI R3, RZ, UR6, R3 ;  /* 0x00000006ff037c19 */ /* 0x000fe20008011603 */
[----:B------:R-:W-:Y:S01]  /*63c0*/  ULDC UR6, c[0x0][0x608] ;  /* 0x0001820000067ab9 */ /* 0x000fe20000000800 */
[----:B0-----:R-:W-:Y:S02]  /*63d0*/  R2UR UR7, R6 ;  /* 0x00000000060772ca */ /* 0x001fe400000e0000 */
[--C-:B------:R-:W-:Y:S02]  /*63e0*/  SHF.R.U64 R14, R12, UR6, R3.reuse ;  /* 0x000000060c0e7c19 */ /* 0x100fe40008001203 */
[----:B------:R-:W-:Y:S01]  /*63f0*/  SHF.R.U32.HI R3, RZ, UR6, R3 ;  /* 0x00000006ff037c19 */ /* 0x000fe20008011603 */
[----:B------:R-:W-:-:S03]  /*6400*/  UIADD3 UR6, -UR5, URZ, URZ ;  /* 0x0000003f05067290 */ /* 0x000fc6000fffe13f */
[--C-:B------:R-:W-:Y:S01]  /*6410*/  SHF.R.U64 R18, R14, UR8, R3.reuse ;  /* 0x000000080e127c19 */ /* 0x100fe20008001203 */
[----:B------:R-:W-:Y:S01]  /*6420*/  ULDC UR5, c[0x0][0x144] ;  /* 0x0000510000057ab9 */ /* 0x000fe20000000800 */
[----:B------:R-:W-:-:S03]  /*6430*/  SHF.R.U32.HI R3, RZ, UR8, R3 ;  /* 0x00000008ff037c19 */ /* 0x000fc60008011603 */
[----:B------:R-:W-:Y:S01]  /*6440*/  IMAD.MOV.U32 R2, RZ, RZ, R18 ;  /* 0x000000ffff027224 */ /* 0x000fe200078e0012 */
[----:B------:R-:W-:Y:S06]  /*6450*/  @!P1 BRA `(.L_x_113) ;  /* 0x0000000000289947 */ /* 0x000fec0003800000 */
        /* <DEDUP_REMOVED lines=10> */
.L_x_113:
[----:B------:R-:W-:Y:S01]  /*6500*/  UISETP.NE.AND UP0, UPT, UR45, URZ, UPT ;  /* 0x0000003f2d00728c */ /* 0x000fe2000bf05270 */
[----:B------:R-:W-:Y:S01]  /*6510*/  SHF.R.U64 R3, R2, UR12, R3 ;  /* 0x0000000c02037c19 */ /* 0x000fe20008001203 */
[----:B------:R-:W-:Y:S01]  /*6520*/  UIADD3 UR7, -UR7, URZ, URZ ;  /* 0x0000003f07077290 */ /* 0x000fe2000fffe13f */
[----:B------:R-:W-:Y:S01]  /*6530*/  LOP3.LUT R2, R14, UR22, RZ, 0xc0, !PT ;  /* 0x000000160e027c12 */ /* 0x000fe2000f8ec0ff */
[----:B------:R-:W-:Y:S02]  /*6540*/  UIMAD UR4, UR5, UR6, UR4 ;  /* 0x00000006050472a4 */ /* 0x000fe4000f8e0204 */
[----:B------:R-:W-:Y:S01]  /*6550*/  IMAD.MOV R5, RZ, RZ, -R3 ;  /* 0x000000ffff057224 */ /* 0x000fe200078e0a03 */
[----:B------:R-:W-:Y:S01]  /*6560*/  ULDC UR5, c[0x0][0x148] ;  /* 0x0000520000057ab9 */ /* 0x000fe20000000800 */
[----:B------:R-:W-:Y:S01]  /*6570*/  IMAD R4, R3, UR21, R2 ;  /* 0x0000001503047c24 */ /* 0x000fe2000f8e0202 */
[----:B------:R-:W-:Y:S02]  /*6580*/  LOP3.LUT R3, R12, UR13, RZ, 0xc0, !PT ;  /* 0x0000000d0c037c12 */ /* 0x000fe4000f8ec0ff */
[----:B------:R-:W-:Y:S01]  /*6590*/  @UP0 UIMAD UR4, UR5, UR7, UR9 ;  /* 0x00000007050402a4 */ /* 0x000fe2000f8e0209 */
[----:B------:R-:W-:-:S02]  /*65a0*/  PLOP3.LUT P1, PT, PT, PT, UP0, 0x80, 0x0 ;  /* 0x000000000000781c */ /* 0x000fc40003f2f008 */
[----:B------:R-:W-:Y:S02]  /*65b0*/  ULDC UR5, c[0x0][0x638] ;  /* 0x00018e0000057ab9 */ /* 0x000fe40000000800 */
[----:B------:R-:W-:Y:S02]  /*65c0*/  IMAD R2, R5, UR5, R18 ;  /* 0x0000000505027c24 */ /* 0x000fe4000f8e0212 */
[----:B---3--:R-:W-:Y:S01]  /*65d0*/  IMAD R11, R4, R11, UR4 ;  /* 0x00000004040b7e24 */ /* 0x008fe2000f8e020b */
[----:B------:R-:W-:Y:S01]  /*65e0*/  ULDC UR4, c[0x0][0x600] ;  /* 0x0001800000047ab9 */ /* 0x000fe20000000800 */
[----:B------:R-:W-:Y:S02]  /*65f0*/  IMAD.MOV.U32 R4, RZ, RZ, 0x1 ;  /* 0x00000001ff047424 */ /* 0x000fe400078e00ff */
[----:B------:R-:W-:-:S03]  /*6600*/  IMAD R18, R2, UR4, R3 ;  /* 0x0000000402127c24 */ /* 0x000fc6000f8e0203 */
[----:B------:R-:W-:Y:S02]  /*6610*/  PRMT R3, R4, 0x7610, R3 ;  /* 0x0000761004037816 */ /* 0x000fe40000000003 */
[----:B------:R-:W-:Y:S02]  /*6620*/  SEL R2, R18, R11, !P1 ;  /* 0x0000000b12027207 */ /* 0x000fe40004800000 */
[----:B------:R-:W-:-:S07]  /*6630*/  SEL R18, R11, R18, !P1 ;  /* 0x000000120b127207 */ /* 0x000fce0004800000 */
.L_x_111:
[----:B------:R-:W-:Y:S05]  /*6640*/  BSYNC B1 ;  /* 0x0000000000017941 */ /* 0x000fea0003800000 */
.L_x_110:
[----:B------:R-:W-:-:S13]  /*6650*/  LOP3.LUT P1, RZ, R3, 0xff, RZ, 0xc0, !PT ;  /* 0x000000ff03ff7812 */ /* 0x000fda000782c0ff */
[----:B------:R-:W-:Y:S05]  /*6660*/  @P1 BRA `(.L_x_114) ;  /* 0xfffffff000981947 */ /* 0x000fea000383ffff */
[----:B------:R-:W-:Y:S05]  /*6670*/  BSYNC B0 ;  /* 0x0000000000007941 */ /* 0x000fea0003800000 */
.L_x_102:
[----:B------:R-:W-:-:S03]  /*6680*/  UMOV UR4, 0xffffffff ;  /* 0xffffffff00047882 */ /* 0x000fc60000000000 */
[----:B------:R-:W-:Y:S05]  /*6690*/  BRA.DIV UR4, `(.L_x_115) ;  /* 0x0000000604447947 */ /* 0x000fea000b800000 */
[----:B------:R-:W-:-:S13]  /*66a0*/  ELECT P6, URZ, PT ;  /* 0x00000000003f782f */ /* 0x000fda00038c0000 */
.L_x_131:
[----:B------:R-:W-:Y:S04]  /*66b0*/  BSSY B0, `(.L_x_116) ;  /* 0x000002c000007945 */ /* 0x000fe80003800000 */
[----:B------:R-:W-:Y:S05]  /*66c0*/  @!P6 BRA `(.L_x_117) ;  /* 0x0000000000a8e947 */ /* 0x000fea0003800000 */
[----:B------:R-:W-:-:S04]  /*66d0*/  ULOP3.LUT UR4, UR39, 0x2, URZ, 0xfc, !UPT ;  /* 0x0000000227047892 */ /* 0x000fc8000f8efc3f */
[----:B------:R-:W-:-:S06]  /*66e0*/  UISETP.NE.AND UP0, UPT, UR4, 0x3, UPT ;  /* 0x000000030400788c */ /* 0x000fcc000bf05270 */
[----:B------:R-:W-:-:S13]  /*66f0*/  PLOP3.LUT P0, PT, PT, PT, UP0, 0x80, 0x0 ;  /* 0x000000000000781c */ /* 0x000fda0003f0f008 */
[----:B------:R-:W-:Y:S05]  /*6700*/  @!P0 BRA `(.L_x_118) ;  /* 0x0000000000048947 */ /* 0x000fea0003800000 */
[----:B------:R-:W-:Y:S01]  /*6710*/  BPT.TRAP 0x1 ;  /* 0x000000040000795c */ /* 0x000fe20000300000 */
.L_x_118:
[----:B------:R-:W0:Y:S01]  /*6720*/  S2R R3, SR_CgaCtaId ;  /* 0x0000000000037919 */ /* 0x000e220000008800 */
[----:B------:R-:W-:-:S04]  /*6730*/  MOV R2, 0x400 ;  /* 0x0000040000027802 */ /* 0x000fc80000000f00 */
[----:B0-----:R-:W-:Y:S02]  /*6740*/  LEA R3, R3, R2, 0x18 ;  /* 0x0000000203037211 */ /* 0x001fe400078ec0ff */
[----:B------:R-:W-:-:S03]  /*6750*/  SHF.L.U32 R2, R8, 0x1f, RZ ;  /* 0x0000001f08027819 */ /* 0x000fc600000006ff */
[----:B------:R-:W-:-:S04]  /*6760*/  VIADD R3, R3, 0x20 ;  /* 0x0000002003037836 */ /* 0x000fc80000000000 */
[C---:B------:R-:W-:Y:S02]  /*6770*/  IMAD R7, R0.reuse, 0x8, R3 ;  /* 0x0000000800077824 */ /* 0x040fe400078e0203 */
[----:B------:R-:W-:Y:S02]  /*6780*/  VIADD R0, R0, 0x1 ;  /* 0x0000000100007836 */ /* 0x000fe40000000000 */
[----:B------:R-:W0:Y:S03]  /*6790*/  SYNCS.PHASECHK.TRANS64.TRYWAIT P0, [R7+URZ], R2 ;  /* 0x00000002070075a7 */ /* 0x000e26000800017f */
[----:B------:R-:W-:-:S04]  /*67a0*/  ISETP.NE.AND P1, PT, R0, 0x4, PT ;  /* 0x000000040000780c */ /* 0x000fc80003f25270 */
[----:B------:R-:W-:Y:S02]  /*67b0*/  SEL R5, RZ, 0x1, P1 ;  /* 0x00000001ff057807 */ /* 0x000fe40000800000 */
[----:B------:R-:W-:Y:S02]  /*67c0*/  SEL R0, R0, RZ, P1 ;  /* 0x000000ff00007207 */ /* 0x000fe40000800000 */
[----:B------:R-:W-:-:S03]  /*67d0*/  LOP3.LUT R5, R8, R5, RZ, 0x3c, !PT ;  /* 0x0000000508057212 */ /* 0x000fc600078e3cff */
[----:B------:R-:W-:Y:S01]  /*67e0*/  IMAD R9, R0, 0x8, R3 ;  /* 0x0000000800097824 */ /* 0x000fe200078e0203 */
[----:B------:R-:W-:Y:S01]  /*67f0*/  SHF.L.U32 R4, R5, 0x1f, RZ ;  /* 0x0000001f05047819 */ /* 0x000fe200000006ff */
[----:B0-----:R-:W-:Y:S06]  /*6800*/  @!P0 BRA `(.L_x_119) ;  /* 0x0000000400088947 */ /* 0x001fec0003800000 */
.L_x_132:
[----:B------:R-:W1:Y:S01]  /*6810*/  SYNCS.PHASECHK.TRANS64.TRYWAIT P0, [R9+URZ], R4 ;  /* 0x00000004090075a7 */ /* 0x000e62000800017f */
[----:B------:R-:W-:-:S05]  /*6820*/  VIADD R0, R0, 0x1 ;  /* 0x0000000100007836 */ /* 0x000fca0000000000 */
[----:B------:R-:W-:-:S04]  /*6830*/  ISETP.NE.AND P1, PT, R0, 0x4, PT ;  /* 0x000000040000780c */ /* 0x000fc80003f25270 */
[----:B0-----:R-:W-:Y:S02]  /*6840*/  SEL R2, RZ, 0x1, P1 ;  /* 0x00000001ff027807 */ /* 0x001fe40000800000 */
[----:B------:R-:W-:Y:S02]  /*6850*/  SEL R0, R0, RZ, P1 ;  /* 0x000000ff00007207 */ /* 0x000fe40000800000 */
[----:B------:R-:W-:-:S03]  /*6860*/  LOP3.LUT R7, R5, R2, RZ, 0x3c, !PT ;  /* 0x0000000205077212 */ /* 0x000fc600078e3cff */
[----:B------:R-:W-:Y:S01]  /*6870*/  IMAD R6, R0, 0x8, R3 ;  /* 0x0000000800067824 */ /* 0x000fe200078e0203 */
[----:B------:R-:W-:Y:S01]  /*6880*/  SHF.L.U32 R5, R7, 0x1f, RZ ;  /* 0x0000001f07057819 */ /* 0x000fe200000006ff */
[----:B-1----:R-:W-:Y:S06]  /*6890*/  @!P0 BRA `(.L_x_120) ;  /* 0x0000000000f88947 */ /* 0x002fec0003800000 */
.L_x_133:
[----:B------:R-:W1:Y:S01]  /*68a0*/  SYNCS.PHASECHK.TRANS64.TRYWAIT P0, [R6+URZ], R5 ;  /* 0x00000005060075a7 */ /* 0x000e62000800017f */
[----:B------:R-:W-:-:S05]  /*68b0*/  VIADD R0, R0, 0x1 ;  /* 0x0000000100007836 */ /* 0x000fca0000000000 */
[----:B------:R-:W-:-:S04]  /*68c0*/  ISETP.NE.AND P1, PT, R0, 0x4, PT ;  /* 0x000000040000780c */ /* 0x000fc80003f25270 */
[----:B------:R-:W-:Y:S02]  /*68d0*/  SEL R2, RZ, 0x1, P1 ;  /* 0x00000001ff027807 */ /* 0x000fe40000800000 */
[----:B------:R-:W-:Y:S02]  /*68e0*/  SEL R0, R0, RZ, P1 ;  /* 0x000000ff00007207 */ /* 0x000fe40000800000 */
[----:B------:R-:W-:Y:S01]  /*68f0*/  LOP3.LUT R2, R7, R2, RZ, 0x3c, !PT ;  /* 0x0000000207027212 */ /* 0x000fe200078e3cff */
[----:B-1----:R-:W-:Y:S06]  /*6900*/  @!P0 BRA `(.L_x_121) ;  /* 0x0000000000f08947 */ /* 0x002fec0003800000 */
.L_x_134:
[----:B------:R-:W-:Y:S01]  /*6910*/  IMAD R3, R0, 0x8, R3 ;  /* 0x0000000800037824 */ /* 0x000fe200078e0203 */
[----:B------:R-:W-:-:S07]  /*6920*/  SHF.L.U32 R0, R2, 0x1f, RZ ;  /* 0x0000001f02007819 */ /* 0x000fce00000006ff */
.L_x_122:
[----:B---3--:R3:W4:Y:S02]  /*6930*/  SYNCS.PHASECHK.TRANS64.TRYWAIT P0, [R3+URZ], R0 ;  /* 0x00000000030075a7 */ /* 0x008724000800017f */
[----:B----4-:R-:W-:Y:S05]  /*6940*/  @!P0 NANOSLEEP.SYNCS 0x989680 ;  /* 0x009896800000895d */ /* 0x010fea0003900000 */
[----:B------:R-:W4:Y:S02]  /*6950*/  @!P0 SYNCS.PHASECHK.TRANS64 P0, [R3+URZ], R0 ;  /* 0x00000000030085a7 */ /* 0x000f24000800007f */
[----:B----4-:R-:W-:Y:S05]  /*6960*/  @!P0 BRA `(.L_x_122) ;  /* 0xfffffffc00f08947 */ /* 0x010fea000383ffff */
.L_x_117:
[----:B------:R-:W-:Y:S05]  /*6970*/  BSYNC B0 ;  /* 0x0000000000007941 */ /* 0x000fea0003800000 */
.L_x_116:
[----:B------:R-:W-:Y:S05]  /*6980*/  EXIT ;  /* 0x000000000000794d */ /* 0x000fea0003800000 */
.L_x_18:
[----:B0-----:R0:W1:Y:S02]  /*6990*/  SYNCS.PHASECHK.TRANS64.TRYWAIT P0, [R64+URZ+-0x8], R3 ;  /* 0xfffff803400075a7 */ /* 0x001064000800017f */
[----:B-1----:R-:W-:Y:S05]  /*69a0*/  @!P0 NANOSLEEP.SYNCS 0x989680 ;  /* 0x009896800000895d */ /* 0x002fea0003900000 */
[----:B------:R-:W1:Y:S02]  /*69b0*/  @!P0 SYNCS.PHASECHK.TRANS64 P0, [R64+URZ+-0x8], R3 ;  /* 0xfffff803400085a7 */ /* 0x000e64000800007f */
[----:B-1----:R-:W-:Y:S05]  /*69c0*/  @!P0 BRA `(.L_x_18) ;  /* 0xfffffffc00f08947 */ /* 0x002fea000383ffff */
[----:B------:R-:W-:Y:S05]  /*69d0*/  BRA `(.L_x_123) ;  /* 0xffffffac00b07947 */ /* 0x000fea000383ffff */
.L_x_23:
[----:B-1----:R1:W2:Y:S02]  /*69e0*/  SYNCS.PHASECHK.TRANS64.TRYWAIT P1, [R3+URZ], R0 ;  /* 0x00000000030075a7 */ /* 0x0022a4000802017f */
[----:B--2---:R-:W-:Y:S05]  /*69f0*/  @!P1 NANOSLEEP.SYNCS 0x989680 ;  /* 0x009896800000995d */ /* 0x004fea0003900000 */
[----:B------:R-:W2:Y:S02]  /*6a00*/  @!P1 SYNCS.PHASECHK.TRANS64 P1, [R3+URZ], R0 ;  /* 0x00000000030095a7 */ /* 0x000ea4000802007f */
[----:B--2---:R-:W-:Y:S05]  /*6a10*/  @!P1 BRA `(.L_x_23) ;  /* 0xfffffffc00f09947 */ /* 0x004fea000383ffff */
[----:B------:R-:W-:Y:S05]  /*6a20*/  BRA `(.L_x_22) ;  /* 0xffffffb000207947 */ /* 0x000fea000383ffff */
.L_x_28:
[----:B-1----:R-:W-:-:S04]  /*6a30*/  IMAD.U32 R5, RZ, RZ, UR4 ;  /* 0x00000004ff057e24 */ /* 0x002fc8000f8e00ff */
[----:B------:R1:W2:Y:S03]  /*6a40*/  SYNCS.PHASECHK.TRANS64.TRYWAIT P1, [R5+URZ], R4 ;  /* 0x00000004050075a7 */ /* 0x0002a6000802017f */
[----:B--2---:R-:W-:Y:S05]  /*6a50*/  @!P1 NANOSLEEP.SYNCS 0x989680 ;  /* 0x009896800000995d */ /* 0x004fea0003900000 */
[----:B------:R-:W2:Y:S02]  /*6a60*/  @!P1 SYNCS.PHASECHK.TRANS64 P1, [R5+URZ], R4 ;  /* 0x00000004050095a7 */ /* 0x000ea4000802007f */
[----:B--2---:R-:W-:Y:S05]  /*6a70*/  @!P1 BRA `(.L_x_28) ;  /* 0xfffffffc00ec9947 */ /* 0x004fea000383ffff */
[----:B------:R-:W-:Y:S05]  /*6a80*/  BRA `(.L_x_27) ;  /* 0xffffffb800287947 */ /* 0x000fea000383ffff */
.L_x_34:
[----:B0-----:R0:W1:Y:S02]  /*6a90*/  SYNCS.PHASECHK.TRANS64.TRYWAIT P0, [R64+URZ+0x8], R3 ;  /* 0x00000803400075a7 */ /* 0x001064000800017f */
[----:B-1----:R-:W-:Y:S05]  /*6aa0*/  @!P0 NANOSLEEP.SYNCS 0x989680 ;  /* 0x009896800000895d */ /* 0x002fea0003900000 */
[----:B------:R-:W1:Y:S02]  /*6ab0*/  @!P0 SYNCS.PHASECHK.TRANS64 P0, [R64+URZ+0x8], R3 ;  /* 0x00000803400085a7 */ /* 0x000e64000800007f */
[----:B-1----:R-:W-:Y:S05]  /*6ac0*/  @!P0 BRA `(.L_x_34) ;  /* 0xfffffffc00f08947 */ /* 0x002fea000383ffff */
[----:B------:R-:W-:Y:S05]  /*6ad0*/  BRA `(.L_x_124) ;  /* 0xffffffc000947947 */ /* 0x000fea000383ffff */
.L_x_103:
[----:B------:R-:W-:Y:S01]  /*6ae0*/  BSSY B1, `(.L_x_125) ;  /* 0x0000006000017945 */ /* 0x000fe20003800000 */
[----:B------:R-:W-:-:S07]  /*6af0*/  IMAD.MOV.U32 R15, RZ, RZ, -0x1 ;  /* 0xffffffffff0f7424 */ /* 0x000fce00078e00ff */
[----:B--2---:R-:W-:Y:S05]  /*6b00*/  WARPSYNC.COLLECTIVE R15, `(.L_x_126) ;  /* 0x000000000f0c7348 */ /* 0x004fea0003c00000 */
[----:B------:R-:W-:Y:S02]  /*6b10*/  ELECT P6, UR62, PT ;  /* 0x00000000003e782f */ /* 0x000fe400038c0000 */
[----:B------:R-:W-:Y:S01]  /*6b20*/  MOV R14, UR62 ;  /* 0x0000003e000e7c02 */ /* 0x000fe20008000f00 */
[----:B--2---:R-:W-:Y:S10]  /*6b30*/  ENDCOLLECTIVE ;  /* 0x000000000000791b */ /* 0x004ff40003800000 */
.L_x_126:
[----:B------:R-:W-:Y:S05]  /*6b40*/  BSYNC B1 ;  /* 0x0000000000017941 */ /* 0x000fea0003800000 */
.L_x_125:
[----:B------:R-:W-:Y:S05]  /*6b50*/  BRA `(.L_x_127) ;  /* 0xffffffec00687947 */ /* 0x000fea000383ffff */
.L_x_106:
[----:B0-----:R0:W1:Y:S02]  /*6b60*/  SYNCS.PHASECHK.TRANS64.TRYWAIT P1, [R12+URZ+0x20], R3 ;  /* 0x000020030c0075a7 */ /* 0x001064000802017f */
[----:B-1----:R-:W-:Y:S05]  /*6b70*/  @!P1 NANOSLEEP.SYNCS 0x989680 ;  /* 0x009896800000995d */ /* 0x002fea0003900000 */
[----:B------:R-:W1:Y:S02]  /*6b80*/  @!P1 SYNCS.PHASECHK.TRANS64 P1, [R12+URZ+0x20], R3 ;  /* 0x000020030c0095a7 */ /* 0x000e64000802007f */
[----:B-1----:R-:W-:Y:S05]  /*6b90*/  @!P1 BRA `(.L_x_106) ;  /* 0xfffffffc00f09947 */ /* 0x002fea000383ffff */
[----:B------:R-:W-:Y:S05]  /*6ba0*/  BRA `(.L_x_128) ;  /* 0xffffffec00a47947 */ /* 0x000fea000383ffff */
.L_x_115:
[----:B------:R-:W-:Y:S01]  /*6bb0*/  BSSY B0, `(.L_x_129) ;  /* 0x0000006000007945 */ /* 0x000fe20003800000 */
[----:B------:R-:W-:-:S07]  /*6bc0*/  IMAD.MOV.U32 R15, RZ, RZ, -0x1 ;  /* 0xffffffffff0f7424 */ /* 0x000fce00078e00ff */
[----:B--2---:R-:W-:Y:S05]  /*6bd0*/  WARPSYNC.COLLECTIVE R15, `(.L_x_130) ;  /* 0x000000000f0c7348 */ /* 0x004fea0003c00000 */
[----:B------:R-:W-:Y:S02]  /*6be0*/  ELECT P6, UR62, PT ;  /* 0x00000000003e782f */ /* 0x000fe400038c0000 */
[----:B------:R-:W-:Y:S01]  /*6bf0*/  MOV R14, UR62 ;  /* 0x0000003e000e7c02 */ /* 0x000fe20008000f00 */
[----:B--2---:R-:W-:Y:S10]  /*6c00*/  ENDCOLLECTIVE ;  /* 0x000000000000791b */ /* 0x004ff40003800000 */
.L_x_130:
[----:B------:R-:W-:Y:S05]  /*6c10*/  BSYNC B0 ;  /* 0x0000000000007941 */ /* 0x000fea0003800000 */
.L_x_129:
[----:B------:R-:W-:Y:S05]  /*6c20*/  BRA `(.L_x_131) ;  /* 0xfffffff800a07947 */ /* 0x000fea000383ffff */
.L_x_119:
[----:B0-----:R0:W1:Y:S02]  /*6c30*/  SYNCS.PHASECHK.TRANS64.TRYWAIT P0, [R7+URZ], R2 ;  /* 0x00000002070075a7 */ /* 0x001064000800017f */
[----:B-1----:R-:W-:Y:S05]  /*6c40*/  @!P0 NANOSLEEP.SYNCS 0x989680 ;  /* 0x009896800000895d */ /* 0x002fea0003900000 */
[----:B------:R-:W1:Y:S02]  /*6c50*/  @!P0 SYNCS.PHASECHK.TRANS64 P0, [R7+URZ], R2 ;  /* 0x00000002070085a7 */ /* 0x000e64000800007f */
[----:B-1----:R-:W-:Y:S05]  /*6c60*/  @!P0 BRA `(.L_x_119) ;  /* 0xfffffffc00f08947 */ /* 0x002fea000383ffff */
[----:B------:R-:W-:Y:S05]  /*6c70*/  BRA `(.L_x_132) ;  /* 0xfffffff800e47947 */ /* 0x000fea000383ffff */
.L_x_120:
[----:B0-----:R0:W1:Y:S02]  /*6c80*/  SYNCS.PHASECHK.TRANS64.TRYWAIT P0, [R9+URZ], R4 ;  /* 0x00000004090075a7 */ /* 0x001064000800017f */
[----:B-1----:R-:W-:Y:S05]  /*6c90*/  @!P0 NANOSLEEP.SYNCS 0x989680 ;  /* 0x009896800000895d */ /* 0x002fea0003900000 */
[----:B------:R-:W1:Y:S02]  /*6ca0*/  @!P0 SYNCS.PHASECHK.TRANS64 P0, [R9+URZ], R4 ;  /* 0x00000004090085a7 */ /* 0x000e64000800007f */
[----:B-1----:R-:W-:Y:S05]  /*6cb0*/  @!P0 BRA `(.L_x_120) ;  /* 0xfffffffc00f08947 */ /* 0x002fea000383ffff */
[----:B------:R-:W-:Y:S05]  /*6cc0*/  BRA `(.L_x_133) ;  /* 0xfffffff800f47947 */ /* 0x000fea000383ffff */
.L_x_121:
[----:B-1----:R1:W3:Y:S02]  /*6cd0*/  SYNCS.PHASECHK.TRANS64.TRYWAIT P0, [R6+URZ], R5 ;  /* 0x00000005060075a7 */ /* 0x0022e4000800017f */
[----:B---3--:R-:W-:Y:S05]  /*6ce0*/  @!P0 NANOSLEEP.SYNCS 0x989680 ;  /* 0x009896800000895d */ /* 0x008fea0003900000 */
[----:B------:R-:W3:Y:S02]  /*6cf0*/  @!P0 SYNCS.PHASECHK.TRANS64 P0, [R6+URZ], R5 ;  /* 0x00000005060085a7 */ /* 0x000ee4000800007f */
[----:B---3--:R-:W-:Y:S05]  /*6d00*/  @!P0 BRA `(.L_x_121) ;  /* 0xfffffffc00f08947 */ /* 0x008fea000383ffff */
[----:B------:R-:W-:Y:S05]  /*6d10*/  BRA `(.L_x_134) ;  /* 0xfffffff800fc7947 */ /* 0x000fea000383ffff */
.L_x_135:
[----:B------:R-:W-:-:S00]  /*6d20*/  BRA `(.L_x_135) ;  /* 0xfffffffc00fc7947 */ /* 0x000fc0000383ffff */
[----:B------:R-:W-:-:S00]  /*6d30*/  NOP ;  /* 0x0000000000007918 */ /* 0x000fc00000000000 */
        /* <DEDUP_REMOVED lines=12> */
.L_x_136:


//--------------------- .nv.global.init           --------------------------
	.section	.nv.global.init,"aw",@progbits
.nv.global.init:
	.type		$str$22,@object
	.size		$str$22,($str$23 - $str$22)
$str$22:
        /*0000*/ 	.byte	0x6b, 0x5f, 0x74, 0x69, 0x6c, 0x65, 0x5f, 0x63, 0x6f, 0x75, 0x6e, 0x74, 0x20, 0x3e, 0x3d, 0x20
        /*0010*/ 	.byte	0x31, 0x00
	.type		$str$23,@object
	.size		$str$23,(__unnamed_1 - $str$23)
$str$23:
        /*0012*/ 	.byte	0x2f, 0x74, 0x6d, 0x70, 0x2f, 0x63, 0x75, 0x74, 0x6c, 0x61, 0x73, 0x73, 0x5f, 0x73, 0x77, 0x65
        /*0022*/ 	.byte	0x65, 0x70, 0x5f, 0x73, 0x72, 0x63, 0x2f, 0x69, 0x6e, 0x63, 0x6c, 0x75, 0x64, 0x65, 0x2f, 0x63
        /*0032*/ 	.byte	0x75, 0x74, 0x6c, 0x61, 0x73, 0x73, 0x2f, 0x67, 0x65, 0x6d, 0x6d, 0x2f, 0x63, 0x6f, 0x6c, 0x6c
        /*0042*/ 	.byte	0x65, 0x63, 0x74, 0x69, 0x76, 0x65, 0x2f, 0x73, 0x6d, 0x39, 0x30, 0x5f, 0x6d, 0x6d, 0x61, 0x5f
        /*0052*/ 	.byte	0x74, 0x6d, 0x61, 0x5f, 0x67, 0x6d, 0x6d, 0x61, 0x5f, 0x73, 0x73, 0x5f, 0x77, 0x61, 0x72, 0x70
        /*0062*/ 	.byte	0x73, 0x70, 0x65, 0x63, 0x69, 0x61, 0x6c, 0x69, 0x7a, 0x65, 0x64, 0x2e, 0x68, 0x70, 0x70, 0x00
	.type		__unnamed_1,@object
	.size		__unnamed_1,(.L_0 - __unnamed_1)
__unnamed_1:
        /*0072*/ 	.byte	0x76, 0x6f, 0x69, 0x64, 0x20, 0x63, 0x75, 0x74, 0x6c, 0x61, 0x73, 0x73, 0x3a, 0x3a, 0x67, 0x65
        /* <DEDUP_REMOVED lines=177> */
        /*0b92*/ 	.byte	0x79, 0x5d, 0x00
.L_0:


//--------------------- .nv.shared._ZN7cutlass13device_kernelINS_4gemm6kernel13GemmUniversalIN4cute5tupleIJiiiiEEENS1_10collective13CollectiveMmaINS1_34MainloopSm90TmaGmmaWarpSpecializedILi4ENS5_IJNS4_1CILi1EEENSA_ILi2EEESB_EEENS1_32KernelTmaWarpSpecializedPingpongEEENS5_IJNSA_ILi64EEESG_NSA_ILi128EEEEEENS_10tfloat32_tENS5_IJlSB_lEEESJ_SK_NS4_8TiledMMAINS4_8MMA_AtomIJNS4_4SM904GMMA29MMA_64x64x8_F32TF32TF32_SS_TNILNSO_7ScaleInE1ELSQ_1EEEEEENS4_6LayoutINS5_IJSB_SB_SB_EEENS5_IJNSA_ILi0EEESV_SV_EEEEENS5_IJNS4_10UnderscoreESY_SY_EEEEENS4_23SM90_TMA_LOAD_MULTICASTENS4_14ComposedLayoutINS4_7SwizzleILi3ELi4ELi3EEENS4_18smem_ptr_flag_bitsILi32EEENST_INS5_IJNSA_ILi8EEENSA_ILi32EEEEEENS5_IJS18_SB_EEEEEEEvNS4_8identityENS4_13SM90_TMA_LOADES1C_vS1D_EENS_8epilogue10collective6detail29Sm90TmaWarpSpecializedAdapterINS1H_15DefaultEpilogueISJ_SK_SK_NS1G_6thread17LinearCombinationISJ_Li1EffLNS1L_9ScaleType4KindE0ELNS_15FloatRoundStyleE2ESJ_EENS1_15EpilogueDefaultEEEEEvvEEEEvNT_6ParamsE --------------------------
	.section	.nv.shared._ZN7cutlass13device_kernelINS_4gemm6kernel13GemmUniversalIN4cute5tupleIJiiiiEEENS1_10collective13CollectiveMmaINS1_34MainloopSm90TmaGmmaWarpSpecializedILi4ENS5_IJNS4_1CILi1EEENSA_ILi2EEESB_EEENS1_32KernelTmaWarpSpecializedPingpongEEENS5_IJNSA_ILi64EEESG_NSA_ILi128EEEEEENS_10tfloat32_tENS5_IJlSB_lEEESJ_SK_NS4_8TiledMMAINS4_8MMA_AtomIJNS4_4SM904GMMA29MMA_64x64x8_F32TF32TF32_SS_TNILNSO_7ScaleInE1ELSQ_1EEEEEENS4_6LayoutINS5_IJSB_SB_SB_EEENS5_IJNSA_ILi0EEESV_SV_EEEEENS5_IJNS4_10UnderscoreESY_SY_EEEEENS4_23SM90_TMA_LOAD_MULTICASTENS4_14ComposedLayoutINS4_7SwizzleILi3ELi4ELi3EEENS4_18smem_ptr_flag_bitsILi32EEENST_INS5_IJNSA_ILi8EEENSA_ILi32EEEEEENS5_IJS18_SB_EEEEEEEvNS4_8identityENS4_13SM90_TMA_LOADES1C_vS1D_EENS_8epilogue10collective6detail29Sm90TmaWarpSpecializedAdapterINS1H_15DefaultEpilogueISJ_SK_SK_NS1G_6thread17LinearCombinationISJ_Li1EffLNS1L_9ScaleType4KindE0ELNS_15FloatRoundStyleE2ESJ_EENS1_15EpilogueDefaultEEEEEvvEEEEvNT_6ParamsE,"aw",@nobits
	.sectionflags	@""
	.align	16
	.zero		1024


//--------------------- .nv.shared.reserved.0     --------------------------
	.section	.nv.shared.reserved.0,"aw",@nobits
	.weak		__nv_reservedSMEM_offset_0_alias
	.size		__nv_reservedSMEM_offset_0_alias, 0, 0
	.other		__nv_reservedSMEM_offset_0_alias,@"STO_CUDA_RESERVED_SHARED STV_DEFAULT"
__nv_reservedSMEM_offset_0_alias:
	.zero		0


//--------------------- .nv.global                --------------------------
	.section	.nv.global,"aw",@nobits
.nv.global:
	.type		_ZN39_INTERNAL_e0789f12_4_k_cu_da512d91_60604cute1_E,@object
	.size		_ZN39_INTERNAL_e0789f12_4_k_cu_da512d91_60604cute1_E,(_ZN39_INTERNAL_e0789f12_4_k_cu_da512d91_60604cuda3std3__45__cpo6cbeginE - _ZN39_INTERNAL_e0789f12_4_k_cu_da512d91_60604cute1_E)
_ZN39_INTERNAL_e0789f12_4_k_cu_da512d91_60604cute1_E:
	.zero		1
	.type		_ZN39_INTERNAL_e0789f12_4_k_cu_da512d91_60604cuda3std3__45__cpo6cbeginE,@object
	.size		_ZN39_INTERNAL_e0789f12_4_k_cu_da512d91_60604cuda3std3__45__cpo6cbeginE,(_ZN39_INTERNAL_e0789f12_4_k_cu_da512d91_60604cuda3std3__48in_placeE - _ZN39_INTERNAL_e0789f12_4_k_cu_da512d91_60604cuda3std3__45__cpo6cbeginE)
_ZN39_INTERNAL_e0789f12_4_k_cu_da512d91_60604cuda3std3__45__cpo6cbeginE:
	.zero		1
	.type		_ZN39_INTERNAL_e0789f12_4_k_cu_da512d91_60604cuda3std3__48in_placeE,@object
	.size		_ZN39_INTERNAL_e0789f12_4_k_cu_da512d91_60604cuda3std3__48in_placeE,(_ZN39_INTERNAL_e0789f12_4_k_cu_da512d91_60604cuda3std6ranges3__45__cpo9iter_moveE - _ZN39_INTERNAL_e0789f12_4_k_cu_da512d91_60604cuda3std3__48in_placeE)
_ZN39_INTERNAL_e0789f12_4_k_cu_da512d91_60604cuda3std3__48in_placeE:
	.zero		1
	.type		_ZN39_INTERNAL_e0789f12_4_k_cu_da512d91_60604cuda3std6ranges3__45__cpo9iter_moveE,@object
	.size		_ZN39_INTERNAL_e0789f12_4_k_cu_da512d91_60604cuda3std6ranges3__45__cpo9iter_moveE,(_ZN39_INTERNAL_e0789f12_4_k_cu_da512d91_60604cuda3std3__45__cpo5beginE - _ZN39_INTERNAL_e0789f12_4_k_cu_da512d91_60604cuda3std6ranges3__45__cpo9iter_moveE)
_ZN39_INTERNAL_e0789f12_4_k_cu_da512d91_60604cuda3std6ranges3__45__cpo9iter_moveE:
	.zero		1
	.type		_ZN39_INTERNAL_e0789f12_4_k_cu_da512d91_60604cuda3std3__45__cpo5beginE,@object
	.size		_ZN39_INTERNAL_e0789f12_4_k_cu_da512d91_60604cuda3std3__45__cpo5beginE,(_ZN39_INTERNAL_e0789f12_4_k_cu_da512d91_60604cuda3std3__441_GLOBAL__N__e0789f12_4_k_cu_da512d91_60606ignoreE - _ZN39_INTERNAL_e0789f12_4_k_cu_da512d91_60604cuda3std3__45__cpo5beginE)
_ZN39_INTERNAL_e0789f12_4_k_cu_da512d91_60604cuda3std3__45__cpo5beginE:
	.zero		1
	.type		_ZN39_INTERNAL_e0789f12_4_k_cu_da512d91_60604cuda3std3__441_GLOBAL__N__e0789f12_4_k_cu_da512d91_60606ignoreE,@object
	.size		_ZN39_INTERNAL_e0789f12_4_k_cu_da512d91_60604cuda3std3__441_GLOBAL__N__e0789f12_4_k_cu_da512d91_60606ignoreE,(_ZN39_INTERNAL_e0789f12_4_k_cu_da512d91_60604cute7productE - _ZN39_INTERNAL_e0789f12_4_k_cu_da512d91_60604cuda3std3__441_GLOBAL__N__e0789f12_4_k_cu_da512d91_60606ignoreE)
_ZN39_INTERNAL_e0789f12_4_k_cu_da512d91_60604cuda3std3__441_GLOBAL__N__e0789f12_4_k_cu_da512d91_60606ignoreE:
	.zero		1
	.type		_ZN39_INTERNAL_e0789f12_4_k_cu_da512d91_60604cute7productE,@object
	.size		_ZN39_INTERNAL_e0789f12_4_k_cu_da512d91_60604cute7productE,(_ZN39_INTERNAL_e0789f12_4_k_cu_da512d91_60604cuda3std3__45__cpo3endE - _ZN39_INTERNAL_e0789f12_4_k_cu_da512d91_60604cute7productE)
_ZN39_INTERNAL_e0789f12_4_k_cu_da512d91_60604cute7productE:
	.zero		1
	.type		_ZN39_INTERNAL_e0789f12_4_k_cu_da512d91_60604cuda3std3__45__cpo3endE,@object
	.size		_ZN39_INTERNAL_e0789f12_4_k_cu_da512d91_60604cuda3std3__45__cpo3endE,(_ZN39_INTERNAL_e0789f12_4_k_cu_da512d91_60604cuda3std3__419piecewise_constructE - _ZN39_INTERNAL_e0789f12_4_k_cu_da512d91_60604cuda3std3__45__cpo3endE)
_ZN39_INTERNAL_e0789f12_4_k_cu_da512d91_60604cuda3std3__45__cpo3endE:
	.zero		1
	.type		_ZN39_INTERNAL_e0789f12_4_k_cu_da512d91_60604cuda3std3__419piecewise_constructE,@object
	.size		_ZN39_INTERNAL_e0789f12_4_k_cu_da512d91_60604cuda3std3__419piecewise_constructE,(_ZN39_INTERNAL_e0789f12_4_k_cu_da512d91_60604cuda3std3__45__cpo4cendE - _ZN39_INTERNAL_e0789f12_4_k_cu_da512d91_60604cuda3std3__419piecewise_constructE)
_ZN39_INTERNAL_e0789f12_4_k_cu_da512d91_60604cuda3std3__419piecewise_constructE:
	.zero		1
	.type		_ZN39_INTERNAL_e0789f12_4_k_cu_da512d91_60604cuda3std3__45__cpo4cendE,@object
	.size		_ZN39_INTERNAL_e0789f12_4_k_cu_da512d91_60604cuda3std3__45__cpo4cendE,(_ZN39_INTERNAL_e0789f12_4_k_cu_da512d91_60604cuda3std6ranges3__45__cpo4swapE - _ZN39_INTERNAL_e0789f12_4_k_cu_da512d91_60604cuda3std3__45__cpo4cendE)
_ZN39_INTERNAL_e0789f12_4_k_cu_da512d91_60604cuda3std3__45__cpo4cendE:
	.zero		1
	.type		_ZN39_INTERNAL_e0789f12_4_k_cu_da512d91_60604cuda3std6ranges3__45__cpo4swapE,@object
	.size		_ZN39_INTERNAL_e0789f12_4_k_cu_da512d91_60604cuda3std6ranges3__45__cpo4swapE,(.L_8 - _ZN39_INTERNAL_e0789f12_4_k_cu_da512d91_60604cuda3std6ranges3__45__cpo4swapE)
_ZN39_INTERNAL_e0789f12_4_k_cu_da512d91_60604cuda3std6ranges3__45__cpo4swapE:
	.zero		1
.L_8:


//--------------------- .nv.constant0._ZN7cutlass13device_kernelINS_4gemm6kernel13GemmUniversalIN4cute5tupleIJiiiiEEENS1_10collective13CollectiveMmaINS1_34MainloopSm90TmaGmmaWarpSpecializedILi4ENS5_IJNS4_1CILi1EEENSA_ILi2EEESB_EEENS1_32KernelTmaWarpSpecializedPingpongEEENS5_IJNSA_ILi64EEESG_NSA_ILi128EEEEEENS_10tfloat32_tENS5_IJlSB_lEEESJ_SK_NS4_8TiledMMAINS4_8MMA_AtomIJNS4_4SM904GMMA29MMA_64x64x8_F32TF32TF32_SS_TNILNSO_7ScaleInE1ELSQ_1EEEEEENS4_6LayoutINS5_IJSB_SB_SB_EEENS5_IJNSA_ILi0EEESV_SV_EEEEENS5_IJNS4_10UnderscoreESY_SY_EEEEENS4_23SM90_TMA_LOAD_MULTICASTENS4_14ComposedLayoutINS4_7SwizzleILi3ELi4ELi3EEENS4_18smem_ptr_flag_bitsILi32EEENST_INS5_IJNSA_ILi8EEENSA_ILi32EEEEEENS5_IJS18_SB_EEEEEEEvNS4_8identityENS4_13SM90_TMA_LOADES1C_vS1D_EENS_8epilogue10collective6detail29Sm90TmaWarpSpecializedAdapterINS1H_15DefaultEpilogueISJ_SK_SK_NS1G_6thread17LinearCombinationISJ_Li1EffLNS1L_9ScaleType4KindE0ELNS_15FloatRoundStyleE2ESJ_EENS1_15EpilogueDefaultEEEEEvvEEEEvNT_6ParamsE --------------------------
	.section	.nv.constant0._ZN7cutlass13device_kernelINS_4gemm6kernel13GemmUniversalIN4cute5tupleIJiiiiEEENS1_10collective13CollectiveMmaINS1_34MainloopSm90TmaGmmaWarpSpecializedILi4ENS5_IJNS4_1CILi1EEENSA_ILi2EEESB_EEENS1_32KernelTmaWarpSpecializedPingpongEEENS5_IJNSA_ILi64EEESG_NSA_ILi128EEEEEENS_10tfloat32_tENS5_IJlSB_lEEESJ_SK_NS4_8TiledMMAINS4_8MMA_AtomIJNS4_4SM904GMMA29MMA_64x64x8_F32TF32TF32_SS_TNILNSO_7ScaleInE1ELSQ_1EEEEEENS4_6LayoutINS5_IJSB_SB_SB_EEENS5_IJNSA_ILi0EEESV_SV_EEEEENS5_IJNS4_10UnderscoreESY_SY_EEEEENS4_23SM90_TMA_LOAD_MULTICASTENS4_14ComposedLayoutINS4_7SwizzleILi3ELi4ELi3EEENS4_18smem_ptr_flag_bitsILi32EEENST_INS5_IJNSA_ILi8EEENSA_ILi32EEEEEENS5_IJS18_SB_EEEEEEEvNS4_8identityENS4_13SM90_TMA_LOADES1C_vS1D_EENS_8epilogue10collective6detail29Sm90TmaWarpSpecializedAdapterINS1H_15DefaultEpilogueISJ_SK_SK_NS1G_6thread17LinearCombinationISJ_Li1EffLNS1L_9ScaleType4KindE0ELNS_15FloatRoundStyleE2ESJ_EENS1_15EpilogueDefaultEEEEEvvEEEEvNT_6ParamsE,"a",@progbits
	.sectionflags	@""
	.align	4
.nv.constant0._ZN7cutlass13device_kernelINS_4gemm6kernel13GemmUniversalIN4cute5tupleIJiiiiEEENS1_10collective13CollectiveMmaINS1_34MainloopSm90TmaGmmaWarpSpecializedILi4ENS5_IJNS4_1CILi1EEENSA_ILi2EEESB_EEENS1_32KernelTmaWarpSpecializedPingpongEEENS5_IJNSA_ILi64EEESG_NSA_ILi128EEEEEENS_10tfloat32_tENS5_IJlSB_lEEESJ_SK_NS4_8TiledMMAINS4_8MMA_AtomIJNS4_4SM904GMMA29MMA_64x64x8_F32TF32TF32_SS_TNILNSO_7ScaleInE1ELSQ_1EEEEEENS4_6LayoutINS5_IJSB_SB_SB_EEENS5_IJNSA_ILi0EEESV_SV_EEEEENS5_IJNS4_10UnderscoreESY_SY_EEEEENS4_23SM90_TMA_LOAD_MULTICASTENS4_14ComposedLayoutINS4_7SwizzleILi3ELi4ELi3EEENS4_18smem_ptr_flag_bitsILi32EEENST_INS5_IJNSA_ILi8EEENSA_ILi32EEEEEENS5_IJS18_SB_EEEEEEEvNS4_8identityENS4_13SM90_TMA_LOADES1C_vS1D_EENS_8epilogue10collective6detail29Sm90TmaWarpSpecializedAdapterINS1H_15DefaultEpilogueISJ_SK_SK_NS1G_6thread17LinearCombinationISJ_Li1EffLNS1L_9ScaleType4KindE0ELNS_15FloatRoundStyleE2ESJ_EENS1_15EpilogueDefaultEEEEEvvEEEEvNT_6ParamsE:
	.zero		1664


//--------------------- SYMBOLS --------------------------

	.type		.nv.reservedSmem.offset0,@object
	.size		.nv.reservedSmem.offset0,0x4
	.type		__assertfail,@function
